def matmul_kernel(
    a_ptr,
    b_ptr,
    c_ptr,
    M,
    N,
    K,
    stride_am,
    stride_ak,
    stride_bk,
    stride_bn,
    stride_cm,
    stride_cn,
    BLOCK_M: tl.constexpr,
    BLOCK_N: tl.constexpr,
    BLOCK_K: tl.constexpr,
    GROUP_M: tl.constexpr,
):
    pid = tl.program_id(axis=0)
    num_pid_m = tl.cdiv(M, BLOCK_M)
    num_pid_n = tl.cdiv(N, BLOCK_N)
    num_pid_in_group = GROUP_M * num_pid_n
    group_id = pid // num_pid_in_group
    first_pid_m = group_id * GROUP_M
    group_size_m = min(num_pid_m - first_pid_m, GROUP_M)
    pid_m = first_pid_m + ((pid % num_pid_in_group) % group_size_m)
    pid_n = (pid % num_pid_in_group) // group_size_m

    offs_am = (pid_m * BLOCK_M + tl.arange(0, BLOCK_M)) % M
    offs_bn = (pid_n * BLOCK_N + tl.arange(0, BLOCK_N)) % N
    offs_k = tl.arange(0, BLOCK_K)
    a_ptrs = a_ptr + offs_am[:, None] * stride_am + offs_k[None, :] * stride_ak
    b_ptrs = b_ptr + offs_k[:, None] * stride_bk + offs_bn[None, :] * stride_bn

    acc = tl.zeros((BLOCK_M, BLOCK_N), dtype=tl.float32)
    for kk in range(0, tl.cdiv(K, BLOCK_K)):
        a = tl.load(a_ptrs, mask=offs_k[None, :] < K - kk * BLOCK_K, other=0.0)
        b = tl.load(b_ptrs, mask=offs_k[:, None] < K - kk * BLOCK_K, other=0.0)
        acc = tl.dot(a, b, acc)
        a_ptrs += BLOCK_K * stride_ak
        b_ptrs += BLOCK_K * stride_bk

    c = acc.to(c_ptr.dtype.element_ty)
    offs_cm = pid_m * BLOCK_M + tl.arange(0, BLOCK_M)
    offs_cn = pid_n * BLOCK_N + tl.arange(0, BLOCK_N)
    c_ptrs = c_ptr + offs_cm[:, None] * stride_cm + offs_cn[None, :] * stride_cn
    mask = (offs_cm[:, None] < M) & (offs_cn[None, :] < N)
    tl.store(c_ptrs, c, mask=mask)

# config = {"BLOCK_K": 64, "BLOCK_M": 256, "BLOCK_N": 128, "GROUP_M": 8, "arch": "sm_90", "dtype": "fp8e4m3", "num_ctas": 1, "num_stages": 3, "num_warps": 16}
# arch = sm_90


// ===== COMPILED SASS (sm_90a) =====

	.target	sm_90a

	.elftype	@"ET_EXEC"


//--------------------- .note.nv.tkinfo           --------------------------
	.section	.note.nv.tkinfo,"",@"SHT_NOTE"
	.sectionflags	@"SHF_NOTE_NV_TKINFO"
	.tkinfo
        /*0018*/ 	.word	0x00000002
        /*0030*/ 	.string	""
        /*0030*/ 	.string	"ptxas"
        /*0030*/ 	.string	"Cuda compilation tools, release 13.0, V13.0.88"
        /*0030*/ 	.string	"Build cuda_13.0.r13.0/compiler.36424714_0"
        /*0030*/ 	.string	"-v  -suppress-debug-info  -lineinfo  -arch sm_90a "



//--------------------- .note.nv.cuinfo           --------------------------
	.section	.note.nv.cuinfo,"",@"SHT_NOTE"
	.sectionflags	@"SHF_NOTE_NV_CUINFO"
        /*0018*/ 	.short	0x0002
        /*001a*/ 	.short	0x005a
        /*001c*/ 	.short	0x0082
	.zero		2


//--------------------- .nv.info                  --------------------------
	.section	.nv.info,"",@"SHT_CUDA_INFO"
	.align	4


	//----- nvinfo : EIATTR_REGCOUNT
	.align		4
        /*0000*/ 	.byte	0x04, 0x2f
        /*0002*/ 	.short	(.L_1 - .L_0)
	.align		4
.L_0:
        /*0004*/ 	.word	index@(matmul_kernel)
        /*0008*/ 	.word	0x00000080


	//----- nvinfo : EIATTR_FRAME_SIZE
	.align		4
.L_1:
        /*000c*/ 	.byte	0x04, 0x11
        /*000e*/ 	.short	(.L_3 - .L_2)
	.align		4
.L_2:
        /*0010*/ 	.word	index@(matmul_kernel)
        /*0014*/ 	.word	0x000000e0


	//----- nvinfo : EIATTR_MIN_STACK_SIZE
	.align		4
.L_3:
        /*0018*/ 	.byte	0x04, 0x12
        /*001a*/ 	.short	(.L_5 - .L_4)
	.align		4
.L_4:
        /*001c*/ 	.word	index@(matmul_kernel)
        /*0020*/ 	.word	0x000000e0
.L_5:


//--------------------- .nv.compat                --------------------------
	.section	.nv.compat,"",@"SHT_CUDA_COMPAT_INFO"
	.align	4
        /*0000*/ 	.byte	0x02, 0x09, 0x01, 0x00, 0x02, 0x02, 0x04, 0x00, 0x02, 0x05, 0x05, 0x00, 0x03, 0x07, 0x01, 0x01
        /*0010*/ 	.byte	0x02, 0x03, 0x00, 0x00, 0x02, 0x06, 0x01, 0x00, 0x04, 0x0b, 0x08, 0x00, 0x00, 0x00, 0x00, 0x00
        /*0020*/ 	.byte	0x00, 0x00, 0x00, 0x00


//--------------------- .nv.info.matmul_kernel    --------------------------
	.section	.nv.info.matmul_kernel,"",@"SHT_CUDA_INFO"
	.sectionflags	@""
	.align	4


	//----- nvinfo : EIATTR_CUDA_API_VERSION
	.align		4
        /*0000*/ 	.byte	0x04, 0x37
        /*0002*/ 	.short	(.L_7 - .L_6)
.L_6:
        /*0004*/ 	.word	0x00000082


	//----- nvinfo : EIATTR_KPARAM_INFO
	.align		4
.L_7:
        /*0008*/ 	.byte	0x04, 0x17
        /*000a*/ 	.short	(.L_9 - .L_8)
.L_8:
        /*000c*/ 	.word	0x00000000
        /*0010*/ 	.short	0x000d
        /*0012*/ 	.short	0x0048
        /*0014*/ 	.byte	0x00, 0xf4, 0x21, 0x00


	//----- nvinfo : EIATTR_KPARAM_INFO
	.align		4
.L_9:
        /*0018*/ 	.byte	0x04, 0x17
        /*001a*/ 	.short	(.L_11 - .L_10)
.L_10:
        /*001c*/ 	.word	0x00000000
        /*0020*/ 	.short	0x000c
        /*0022*/ 	.short	0x0040
        /*0024*/ 	.byte	0x00, 0xf4, 0x21, 0x00


	//----- nvinfo : EIATTR_KPARAM_INFO
	.align		4
.L_11:
        /*0028*/ 	.byte	0x04, 0x17
        /*002a*/ 	.short	(.L_13 - .L_12)
.L_12:
        /*002c*/ 	.word	0x00000000
        /*0030*/ 	.short	0x000b
        /*0032*/ 	.short	0x0038
        /*0034*/ 	.byte	0x00, 0xf0, 0x11, 0x00


	//----- nvinfo : EIATTR_KPARAM_INFO
	.align		4
.L_13:
        /*0038*/ 	.byte	0x04, 0x17
        /*003a*/ 	.short	(.L_15 - .L_14)
.L_14:
        /*003c*/ 	.word	0x00000000
        /*0040*/ 	.short	0x000a
        /*0042*/ 	.short	0x0034
        /*0044*/ 	.byte	0x00, 0xf0, 0x11, 0x00


	//----- nvinfo : EIATTR_KPARAM_INFO
	.align		4
.L_15:
        /*0048*/ 	.byte	0x04, 0x17
        /*004a*/ 	.short	(.L_17 - .L_16)
.L_16:
        /*004c*/ 	.word	0x00000000
        /*0050*/ 	.short	0x0009
        /*0052*/ 	.short	0x0030
        /*0054*/ 	.byte	0x00, 0xf0, 0x11, 0x00


	//----- nvinfo : EIATTR_KPARAM_INFO
	.align		4
.L_17:
        /*0058*/ 	.byte	0x04, 0x17
        /*005a*/ 	.short	(.L_19 - .L_18)
.L_18:
        /*005c*/ 	.word	0x00000000
        /*0060*/ 	.short	0x0008
        /*0062*/ 	.short	0x002c
        /*0064*/ 	.byte	0x00, 0xf0, 0x11, 0x00


	//----- nvinfo : EIATTR_KPARAM_INFO
	.align		4
.L_19:
        /*0068*/ 	.byte	0x04, 0x17
        /*006a*/ 	.short	(.L_21 - .L_20)
.L_20:
        /*006c*/ 	.word	0x00000000
        /*0070*/ 	.short	0x0007
        /*0072*/ 	.short	0x0028
        /*0074*/ 	.byte	0x00, 0xf0, 0x11, 0x00


	//----- nvinfo : EIATTR_KPARAM_INFO
	.align		4
.L_21:
        /*0078*/ 	.byte	0x04, 0x17
        /*007a*/ 	.short	(.L_23 - .L_22)
.L_22:
        /*007c*/ 	.word	0x00000000
        /*0080*/ 	.short	0x0006
        /*0082*/ 	.short	0x0024
        /*0084*/ 	.byte	0x00, 0xf0, 0x11, 0x00


	//----- nvinfo : EIATTR_KPARAM_INFO
	.align		4
.L_23:
        /*0088*/ 	.byte	0x04, 0x17
        /*008a*/ 	.short	(.L_25 - .L_24)
.L_24:
        /*008c*/ 	.word	0x00000000
        /*0090*/ 	.short	0x0005
        /*0092*/ 	.short	0x0020
        /*0094*/ 	.byte	0x00, 0xf0, 0x11, 0x00


	//----- nvinfo : EIATTR_KPARAM_INFO
	.align		4
.L_25:
        /*0098*/ 	.byte	0x04, 0x17
        /*009a*/ 	.short	(.L_27 - .L_26)
.L_26:
        /*009c*/ 	.word	0x00000000
        /*00a0*/ 	.short	0x0004
        /*00a2*/ 	.short	0x001c
        /*00a4*/ 	.byte	0x00, 0xf0, 0x11, 0x00


	//----- nvinfo : EIATTR_KPARAM_INFO
	.align		4
.L_27:
        /*00a8*/ 	.byte	0x04, 0x17
        /*00aa*/ 	.short	(.L_29 - .L_28)
.L_28:
        /*00ac*/ 	.word	0x00000000
        /*00b0*/ 	.short	0x0003
        /*00b2*/ 	.short	0x0018
        /*00b4*/ 	.byte	0x00, 0xf0, 0x11, 0x00


	//----- nvinfo : EIATTR_KPARAM_INFO
	.align		4
.L_29:
        /*00b8*/ 	.byte	0x04, 0x17
        /*00ba*/ 	.short	(.L_31 - .L_30)
.L_30:
        /*00bc*/ 	.word	0x00000000
        /*00c0*/ 	.short	0x0002
        /*00c2*/ 	.short	0x0010
        /*00c4*/ 	.byte	0x00, 0xf4, 0x21, 0x00


	//----- nvinfo : EIATTR_KPARAM_INFO
	.align		4
.L_31:
        /*00c8*/ 	.byte	0x04, 0x17
        /*00ca*/ 	.short	(.L_33 - .L_32)
.L_32:
        /*00cc*/ 	.word	0x00000000
        /*00d0*/ 	.short	0x0001
        /*00d2*/ 	.short	0x0008
        /*00d4*/ 	.byte	0x00, 0xf4, 0x21, 0x00


	//----- nvinfo : EIATTR_KPARAM_INFO
	.align		4
.L_33:
        /*00d8*/ 	.byte	0x04, 0x17
        /*00da*/ 	.short	(.L_35 - .L_34)
.L_34:
        /*00dc*/ 	.word	0x00000000
        /*00e0*/ 	.short	0x0000
        /*00e2*/ 	.short	0x0000
        /*00e4*/ 	.byte	0x00, 0xf4, 0x21, 0x00


	//----- nvinfo : EIATTR_SPARSE_MMA_MASK
	.align		4
.L_35:
        /*00e8*/ 	.byte	0x03, 0x50
        /*00ea*/ 	.short	0x0000


	//----- nvinfo : EIATTR_MAXREG_COUNT
	.align		4
        /*00ec*/ 	.byte	0x03, 0x1b
        /*00ee*/ 	.short	0x0080


	//----- nvinfo : EIATTR_NUM_BARRIERS
	.align		4
        /*00f0*/ 	.byte	0x02, 0x4c
        /*00f2*/ 	.byte	0x01
	.zero		1


	//----- nvinfo : EIATTR_ANNOTATIONS
	.align		4
        /*00f4*/ 	.byte	0x04, 0x55
        /*00f6*/ 	.short	(.L_37 - .L_36)


	//   ....[0]....
.L_36:
        /*00f8*/ 	.word	0x00000001
        /*00fc*/ 	.byte	0x10, 0x06, 0x00, 0x00, 0x01, 0x00, 0x00, 0x00, 0x60, 0x06, 0x00, 0x00, 0x01, 0x00, 0x00, 0x00
        /* <DEDUP_REMOVED lines=70> */
        /*056c*/ 	.byte	0xe0, 0x48, 0x00, 0x00, 0x01, 0x00, 0x00, 0x00, 0xa0, 0x4e, 0x00, 0x00


	//----- nvinfo : EIATTR_MERCURY_ISA_VERSION
	.align		4
.L_37:
        /*0578*/ 	.byte	0x03, 0x5f
        /*057a*/ 	.short	0x0101


	//----- nvinfo : EIATTR_EXIT_INSTR_OFFSETS
	.align		4
        /*057c*/ 	.byte	0x04, 0x1c
        /*057e*/ 	.short	(.L_39 - .L_38)


	//   ....[0]....
.L_38:
        /*0580*/ 	.word	0x000076b0


	//   ....[1]....
        /*0584*/ 	.word	0x000076d0


	//----- nvinfo : EIATTR_REQNTID
	.align		4
.L_39:
        /*0588*/ 	.byte	0x04, 0x10
        /*058a*/ 	.short	(.L_41 - .L_40)
.L_40:
        /*058c*/ 	.word	0x00000200
        /*0590*/ 	.word	0x00000001
        /*0594*/ 	.word	0x00000001


	//----- nvinfo : EIATTR_CBANK_PARAM_SIZE
	.align		4
.L_41:
        /*0598*/ 	.byte	0x03, 0x19
        /*059a*/ 	.short	0x0050


	//----- nvinfo : EIATTR_PARAM_CBANK
	.align		4
        /*059c*/ 	.byte	0x04, 0x0a
        /*059e*/ 	.short	(.L_43 - .L_42)
	.align		4
.L_42:
        /*05a0*/ 	.word	index@(.nv.constant0.matmul_kernel)
        /*05a4*/ 	.short	0x0210
        /*05a6*/ 	.short	0x0050


	//----- nvinfo : EIATTR_SW_WAR
	.align		4
.L_43:
        /*05a8*/ 	.byte	0x04, 0x36
        /*05aa*/ 	.short	(.L_45 - .L_44)
.L_44:
        /*05ac*/ 	.word	0x00000008
.L_45:


//--------------------- .nv.callgraph             --------------------------
	.section	.nv.callgraph,"",@"SHT_CUDA_CALLGRAPH"
	.align	4
	.sectionentsize	8
	.align		4
        /*0000*/ 	.word	0x00000000
	.align		4
        /*0004*/ 	.word	0xffffffff
	.align		4
        /*0008*/ 	.word	0x00000000
	.align		4
        /*000c*/ 	.word	0xfffffffe
	.align		4
        /*0010*/ 	.word	0x00000000
	.align		4
        /*0014*/ 	.word	0xfffffffd
	.align		4
        /*0018*/ 	.word	0x00000000
	.align		4
        /*001c*/ 	.word	0xfffffffc


//--------------------- .text.matmul_kernel       --------------------------
	.section	.text.matmul_kernel,"ax",@progbits
	.align	128
        .global         matmul_kernel
        .type           matmul_kernel,@function
        .size           matmul_kernel,(.L_x_4 - matmul_kernel)
        .other          matmul_kernel,@"STO_CUDA_ENTRY STV_DEFAULT"
matmul_kernel:
.text.matmul_kernel:
[----:B------:R-:W0:Y:S08]  /*0000*/  LDC R1, c[0x0][0x28] ;  /* 0x00000a00ff017b82 */ /* 0x000e300000000800 */
[----:B------:R-:W1:Y:S01]  /*0010*/  LDC.64 R16, c[0x0][0x228] ;  /* 0x00008a00ff107b82 */ /* 0x000e620000000a00 */
[----:B------:R-:W2:Y:S01]  /*0020*/  S2R R5, SR_CTAID.X ;  /* 0x0000000000057919 */ /* 0x000ea20000002500 */
[----:B0-----:R-:W-:Y:S01]  /*0030*/  VIADD R1, R1, 0xffffff20 ;  /* 0xffffff2001017836 */ /* 0x001fe20000000000 */
[----:B------:R-:W-:Y:S01]  /*0040*/  UMOV UR4, 0x400 ;  /* 0x0000040000047882 */ /* 0x000fe20000000000 */
[----:B------:R-:W-:Y:S01]  /*0050*/  ULDC.64 UR14, c[0x0][0x208] ;  /* 0x00008200000e7ab9 */ /* 0x000fe20000000a00 */
[----:B------:R-:W0:Y:S01]  /*0060*/  S2R R101, SR_TID.X ;  /* 0x0000000000657919 */ /* 0x000e220000002100 */
[----:B------:R-:W-:-:S02]  /*0070*/  ULDC UR13, c[0x0][0x230] ;  /* 0x00008c00000d7ab9 */ /* 0x000fc40000000800 */
[----:B------:R-:W3:Y:S08]  /*0080*/  LDC R14, c[0x0][0x230] ;  /* 0x00008c00ff0e7b82 */ /* 0x000ef00000000800 */
[----:B------:R-:W4:Y:S01]  /*0090*/  S2UR UR12, SR_CgaCtaId ;  /* 0x00000000000c79c3 */ /* 0x000f220000008800 */
[----:B-1----:R-:W-:-:S05]  /*00a0*/  VIADD R0, R17, 0x7f ;  /* 0x0000007f11007836 */ /* 0x002fca0000000000 */
[----:B------:R-:W-:Y:S01]  /*00b0*/  SHF.R.S32.HI R3, RZ, 0x1f, R0 ;  /* 0x0000001fff037819 */ /* 0x000fe20000011400 */
[----:B---3--:R-:W-:-:S03]  /*00c0*/  VIADD R14, R14, 0x3f ;  /* 0x0000003f0e0e7836 */ /* 0x008fc60000000000 */
[----:B------:R-:W-:Y:S02]  /*00d0*/  LEA.HI R3, R3, R0, RZ, 0x7 ;  /* 0x0000000003037211 */ /* 0x000fe400078f38ff */
[----:B--2---:R-:W-:Y:S02]  /*00e0*/  IABS R8, R5 ;  /* 0x0000000500087213 */ /* 0x004fe40000000000 */
[----:B------:R-:W-:Y:S02]  /*00f0*/  SHF.R.S32.HI R3, RZ, 0x7, R3 ;  /* 0x00000007ff037819 */ /* 0x000fe40000011403 */
[C---:B0-----:R-:W-:Y:S01]  /*0100*/  LEA.HI R100, R101.reuse, 0x2, RZ, 0x18 ;  /* 0x0000000265647811 */ /* 0x041fe200078fc0ff */
[----:B----4-:R-:W-:Y:S01]  /*0110*/  ULEA UR12, UR12, UR4, 0x18 ;  /* 0x000000040c0c7291 */ /* 0x010fe2000f8ec03f */
[----:B------:R-:W-:Y:S01]  /*0120*/  LEA.HI R99, R101, 0x6, RZ, 0x18 ;  /* 0x0000000665637811 */ /* 0x000fe200078fc0ff */
[----:B------:R-:W-:Y:S01]  /*0130*/  IMAD.SHL.U32 R4, R3, 0x8, RZ ;  /* 0x0000000803047824 */ /* 0x000fe200078e00ff */
[----:B------:R-:W-:-:S02]  /*0140*/  LEA.HI R98, R101, 0xa, RZ, 0x18 ;  /* 0x0000000a65627811 */ /* 0x000fc400078fc0ff */
[C---:B------:R-:W-:Y:S02]  /*0150*/  LEA.HI R97, R101.reuse, 0xe, RZ, 0x18 ;  /* 0x0000000e65617811 */ /* 0x040fe400078fc0ff */
[-C--:B------:R-:W-:Y:S02]  /*0160*/  IABS R7, R4.reuse ;  /* 0x0000000400077213 */ /* 0x080fe40000000000 */
[----:B------:R-:W-:Y:S02]  /*0170*/  IABS R10, R4 ;  /* 0x00000004000a7213 */ /* 0x000fe40000000000 */
[----:B------:R-:W0:Y:S01]  /*0180*/  I2F.RP R0, R7 ;  /* 0x0000000700007306 */ /* 0x000e220000209400 */
[C---:B------:R-:W-:Y:S02]  /*0190*/  LEA.HI R96, R101.reuse, 0x12, RZ, 0x18 ;  /* 0x0000001265607811 */ /* 0x040fe400078fc0ff */
[C---:B------:R-:W-:Y:S02]  /*01a0*/  LEA.HI R95, R101.reuse, 0x16, RZ, 0x18 ;  /* 0x00000016655f7811 */ /* 0x040fe400078fc0ff */
[----:B------:R-:W-:-:S02]  /*01b0*/  LEA.HI R102, R101, 0x1a, RZ, 0x18 ;  /* 0x0000001a65667811 */ /* 0x000fc400078fc0ff */
[C---:B------:R-:W-:Y:S02]  /*01c0*/  LEA.HI R103, R101.reuse, 0x1e, RZ, 0x18 ;  /* 0x0000001e65677811 */ /* 0x040fe400078fc0ff */
[C---:B------:R-:W-:Y:S02]  /*01d0*/  LEA.HI R104, R101.reuse, 0x22, RZ, 0x18 ;  /* 0x0000002265687811 */ /* 0x040fe400078fc0ff */
[C---:B------:R-:W-:Y:S02]  /*01e0*/  LEA.HI R105, R101.reuse, 0x26, RZ, 0x18 ;  /* 0x0000002665697811 */ /* 0x040fe400078fc0ff */
[C---:B------:R-:W-:Y:S01]  /*01f0*/  LEA.HI R106, R101.reuse, 0x2a, RZ, 0x18 ;  /* 0x0000002a656a7811 */ /* 0x040fe200078fc0ff */
[----:B0-----:R-:W0:Y:S01]  /*0200*/  MUFU.RCP R0, R0 ;  /* 0x0000000000007308 */ /* 0x001e220000001000 */
[C---:B------:R-:W-:Y:S02]  /*0210*/  LEA.HI R107, R101.reuse, 0x2e, RZ, 0x18 ;  /* 0x0000002e656b7811 */ /* 0x040fe400078fc0ff */
[----:B------:R-:W-:-:S02]  /*0220*/  LEA.HI R108, R101, 0x32, RZ, 0x18 ;  /* 0x00000032656c7811 */ /* 0x000fc400078fc0ff */
[C---:B------:R-:W-:Y:S02]  /*0230*/  LEA.HI R109, R101.reuse, 0x36, RZ, 0x18 ;  /* 0x00000036656d7811 */ /* 0x040fe400078fc0ff */
[C---:B------:R-:W-:Y:S02]  /*0240*/  LEA.HI R110, R101.reuse, 0x3a, RZ, 0x18 ;  /* 0x0000003a656e7811 */ /* 0x040fe400078fc0ff */
[----:B------:R-:W-:Y:S01]  /*0250*/  LEA.HI R111, R101, 0x3e, RZ, 0x18 ;  /* 0x0000003e656f7811 */ /* 0x000fe200078fc0ff */
[----:B0-----:R-:W-:Y:S02]  /*0260*/  VIADD R2, R0, 0xffffffe ;  /* 0x0ffffffe00027836 */ /* 0x001fe40000000000 */
[----:B------:R-:W-:Y:S02]  /*0270*/  IMAD.MOV R0, RZ, RZ, -R10 ;  /* 0x000000ffff007224 */ /* 0x000fe400078e0a0a */
[----:B------:R0:W1:Y:S02]  /*0280*/  F2I.FTZ.U32.TRUNC.NTZ R3, R2 ;  /* 0x0000000200037305 */ /* 0x000064000021f000 */
[----:B0-----:R-:W-:-:S02]  /*0290*/  IMAD.MOV.U32 R2, RZ, RZ, RZ ;  /* 0x000000ffff027224 */ /* 0x001fc400078e00ff */
[----:B-1----:R-:W-:-:S04]  /*02a0*/  IMAD.MOV R6, RZ, RZ, -R3 ;  /* 0x000000ffff067224 */ /* 0x002fc800078e0a03 */
[----:B------:R-:W-:Y:S02]  /*02b0*/  IMAD R9, R6, R7, RZ ;  /* 0x0000000706097224 */ /* 0x000fe400078e02ff */
[----:B------:R-:W-:Y:S02]  /*02c0*/  IMAD.MOV.U32 R6, RZ, RZ, R8 ;  /* 0x000000ffff067224 */ /* 0x000fe400078e0008 */
[----:B------:R-:W-:-:S06]  /*02d0*/  IMAD.HI.U32 R3, R3, R9, R2 ;  /* 0x0000000903037227 */ /* 0x000fcc00078e0002 */
[----:B------:R-:W-:-:S04]  /*02e0*/  IMAD.HI.U32 R3, R3, R6, RZ ;  /* 0x0000000603037227 */ /* 0x000fc800078e00ff */
[----:B------:R-:W-:-:S05]  /*02f0*/  IMAD R0, R3, R0, R6 ;  /* 0x0000000003007224 */ /* 0x000fca00078e0206 */
[----:B------:R-:W-:-:S13]  /*0300*/  ISETP.GT.U32.AND P1, PT, R7, R0, PT ;  /* 0x000000000700720c */ /* 0x000fda0003f24070 */
[----:B------:R-:W-:Y:S02]  /*0310*/  @!P1 IMAD.IADD R0, R0, 0x1, -R7 ;  /* 0x0000000100009824 */ /* 0x000fe400078e0a07 */
[----:B------:R-:W-:Y:S01]  /*0320*/  @!P1 VIADD R3, R3, 0x1 ;  /* 0x0000000103039836 */ /* 0x000fe20000000000 */
[----:B------:R-:W-:Y:S02]  /*0330*/  ISETP.NE.AND P1, PT, R4, RZ, PT ;  /* 0x000000ff0400720c */ /* 0x000fe40003f25270 */
[----:B------:R-:W-:Y:S02]  /*0340*/  ISETP.GE.U32.AND P0, PT, R0, R7, PT ;  /* 0x000000070000720c */ /* 0x000fe40003f06070 */
[----:B------:R-:W-:-:S04]  /*0350*/  LOP3.LUT R0, R5, R4, RZ, 0x3c, !PT ;  /* 0x0000000405007212 */ /* 0x000fc800078e3cff */
[----:B------:R-:W-:Y:S01]  /*0360*/  ISETP.GE.AND P2, PT, R0, RZ, PT ;  /* 0x000000ff0000720c */ /* 0x000fe20003f46270 */
[----:B------:R-:W-:-:S06]  /*0370*/  VIADD R0, R16, 0xff ;  /* 0x000000ff10007836 */ /* 0x000fcc0000000000 */
[----:B------:R-:W-:-:S04]  /*0380*/  @P0 VIADD R3, R3, 0x1 ;  /* 0x0000000103030836 */ /* 0x000fc80000000000 */
[----:B------:R-:W-:Y:S01]  /*0390*/  IMAD.MOV.U32 R2, RZ, RZ, R3 ;  /* 0x000000ffff027224 */ /* 0x000fe200078e0003 */
[----:B------:R-:W-:-:S03]  /*03a0*/  SHF.R.S32.HI R3, RZ, 0x1f, R0 ;  /* 0x0000001fff037819 */ /* 0x000fc60000011400 */
[----:B------:R-:W-:Y:S01]  /*03b0*/  @!P2 IMAD.MOV R2, RZ, RZ, -R2 ;  /* 0x000000ffff02a224 */ /* 0x000fe200078e0a02 */
[----:B------:R-:W-:Y:S02]  /*03c0*/  @!P1 LOP3.LUT R2, RZ, R4, RZ, 0x33, !PT ;  /* 0x00000004ff029212 */ /* 0x000fe400078e33ff */
[----:B------:R-:W-:-:S03]  /*03d0*/  LEA.HI R3, R3, R0, RZ, 0x8 ;  /* 0x0000000003037211 */ /* 0x000fc600078f40ff */
[----:B------:R-:W-:Y:S02]  /*03e0*/  IMAD.SHL.U32 R8, R2, 0x8, RZ ;  /* 0x0000000802087824 */ /* 0x000fe400078e00ff */
[----:B------:R-:W-:-:S03]  /*03f0*/  IMAD.MOV R2, RZ, RZ, -R2 ;  /* 0x000000ffff027224 */ /* 0x000fc600078e0a02 */
[----:B------:R-:W-:Y:S01]  /*0400*/  LEA.HI.SX32 R3, R3, -R8, 0x18 ;  /* 0x8000000803037211 */ /* 0x000fe200078fc2ff */
[----:B------:R-:W-:-:S03]  /*0410*/  IMAD R4, R4, R2, R5 ;  /* 0x0000000204047224 */ /* 0x000fc600078e0205 */
[----:B------:R-:W-:Y:S02]  /*0420*/  VIMNMX R11, R3, 0x8, PT ;  /* 0x00000008030b7848 */ /* 0x000fe40003fe0100 */
[----:B------:R-:W-:Y:S02]  /*0430*/  IABS R9, R4 ;  /* 0x0000000400097213 */ /* 0x000fe40000000000 */
[----:B------:R-:W-:-:S04]  /*0440*/  IABS R7, R11 ;  /* 0x0000000b00077213 */ /* 0x000fc80000000000 */
[----:B------:R-:W0:Y:S08]  /*0450*/  I2F.RP R0, R7 ;  /* 0x0000000700007306 */ /* 0x000e300000209400 */
[----:B0-----:R-:W0:Y:S02]  /*0460*/  MUFU.RCP R0, R0 ;  /* 0x0000000000007308 */ /* 0x001e240000001000 */
[----:B0-----:R-:W-:-:S06]  /*0470*/  VIADD R3, R0, 0xffffffe ;  /* 0x0ffffffe00037836 */ /* 0x001fcc0000000000 */
[----:B------:R-:W0:Y:S02]  /*0480*/  F2I.FTZ.U32.TRUNC.NTZ R3, R3 ;  /* 0x0000000300037305 */ /* 0x000e24000021f000 */
[----:B0-----:R-:W-:-:S04]  /*0490*/  IMAD.MOV R6, RZ, RZ, -R3 ;  /* 0x000000ffff067224 */ /* 0x001fc800078e0a03 */
[----:B------:R-:W-:Y:S01]  /*04a0*/  IMAD.MOV.U32 R2, RZ, RZ, R6 ;  /* 0x000000ffff027224 */ /* 0x000fe200078e0006 */
[----:B------:R-:W-:-:S03]  /*04b0*/  IABS R6, R11 ;  /* 0x0000000b00067213 */ /* 0x000fc60000000000 */
[----:B------:R-:W-:Y:S02]  /*04c0*/  IMAD R5, R2, R7, RZ ;  /* 0x0000000702057224 */ /* 0x000fe400078e02ff */
[----:B------:R-:W-:Y:S02]  /*04d0*/  IMAD.MOV.U32 R2, RZ, RZ, RZ ;  /* 0x000000ffff027224 */ /* 0x000fe400078e00ff */
[----:B------:R-:W-:Y:S02]  /*04e0*/  IMAD.MOV R0, RZ, RZ, -R6 ;  /* 0x000000ffff007224 */ /* 0x000fe400078e0a06 */
[----:B------:R-:W-:Y:S01]  /*04f0*/  IMAD.HI.U32 R2, R3, R5, R2 ;  /* 0x0000000503027227 */ /* 0x000fe200078e0002 */
[----:B------:R-:W-:-:S05]  /*0500*/  LOP3.LUT R5, R101, 0xff, RZ, 0xc0, !PT ;  /* 0x000000ff65057812 */ /* 0x000fca00078ec0ff */
        /* <DEDUP_REMOVED lines=8> */
[----:B------:R-:W-:-:S07]  /*0590*/  ISETP.GE.AND P2, PT, R0, RZ, PT ;  /* 0x000000ff0000720c */ /* 0x000fce0003f46270 */
[----:B------:R-:W-:Y:S01]  /*05a0*/  @P0 VIADD R2, R2, 0x1 ;  /* 0x0000000102020836 */ /* 0x000fe20000000000 */
[----:B------:R-:W-:-:S05]  /*05b0*/  ISETP.GT.AND P0, PT, R14, 0x3f, PT ;  /* 0x0000003f0e00780c */ /* 0x000fca0003f04270 */
[----:B------:R-:W-:Y:S01]  /*05c0*/  @!P2 IMAD.MOV R2, RZ, RZ, -R2 ;  /* 0x000000ffff02a224 */ /* 0x000fe200078e0a02 */
[----:B------:R-:W-:-:S05]  /*05d0*/  @!P1 LOP3.LUT R2, RZ, R11, RZ, 0x33, !PT ;  /* 0x0000000bff029212 */ /* 0x000fca00078e33ff */
[----:B------:R-:W-:Y:S02]  /*05e0*/  IMAD.MOV R0, RZ, RZ, -R2 ;  /* 0x000000ffff007224 */ /* 0x000fe400078e0a02 */
[----:B------:R-:W-:Y:S02]  /*05f0*/  IMAD.SHL.U32 R19, R2, 0x80, RZ ;  /* 0x0000008002137824 */ /* 0x000fe400078e00ff */
[----:B------:R-:W-:-:S03]  /*0600*/  IMAD R0, R11, R0, R4 ;  /* 0x000000000b007224 */ /* 0x000fc600078e0204 */
[----:B------:R0:W-:Y:S01]  /*0610*/  STL [R1], R19 ;  /* 0x0000001301007387 */ /* 0x0001e20000100800 */
[----:B------:R-:W-:Y:S01]  /*0620*/  IMAD.IADD R8, R8, 0x1, R0 ;  /* 0x0000000108087824 */ /* 0x000fe200078e0200 */
[----:B------:R-:W-:-:S03]  /*0630*/  SHF.R.U32.HI R0, RZ, 0x8, R101 ;  /* 0x00000008ff007819 */ /* 0x000fc60000011665 */
[----:B------:R-:W-:Y:S01]  /*0640*/  IMAD R88, R8, 0x100, R5 ;  /* 0x0000010008587824 */ /* 0x000fe200078e0205 */
[----:B------:R-:W-:-:S04]  /*0650*/  SGXT.U32 R0, R0, 0x1 ;  /* 0x000000010000781a */ /* 0x000fc80000000000 */
[----:B------:R0:W-:Y:S01]  /*0660*/  STL [R1+0xa0], R88 ;  /* 0x0000a05801007387 */ /* 0x0001e20000100800 */
[C---:B------:R-:W-:Y:S02]  /*0670*/  LOP3.LUT R92, R0.reuse, 0x4, RZ, 0xfc, !PT ;  /* 0x00000004005c7812 */ /* 0x040fe400078efcff */
[C---:B------:R-:W-:Y:S02]  /*0680*/  LOP3.LUT R91, R0.reuse, 0x8, RZ, 0xfc, !PT ;  /* 0x00000008005b7812 */ /* 0x040fe400078efcff */
[C---:B------:R-:W-:Y:S02]  /*0690*/  LOP3.LUT R90, R0.reuse, 0xc, RZ, 0xfc, !PT ;  /* 0x0000000c005a7812 */ /* 0x040fe400078efcff */
[C---:B------:R-:W-:Y:S02]  /*06a0*/  LOP3.LUT R3, R0.reuse, 0x10, RZ, 0xfc, !PT ;  /* 0x0000001000037812 */ /* 0x040fe400078efcff */
[C---:B------:R-:W-:Y:S02]  /*06b0*/  LOP3.LUT R4, R0.reuse, 0x14, RZ, 0xfc, !PT ;  /* 0x0000001400047812 */ /* 0x040fe400078efcff */
[----:B------:R-:W-:-:S02]  /*06c0*/  LOP3.LUT R6, R0, 0x18, RZ, 0xfc, !PT ;  /* 0x0000001800067812 */ /* 0x000fc400078efcff */
        /* <DEDUP_REMOVED lines=8> */
[----:B------:R-:W-:Y:S01]  /*0750*/  LOP3.LUT R87, R0, 0x3c, RZ, 0xfc, !PT ;  /* 0x0000003c00577812 */ /* 0x000fe200078efcff */
[----:B0-----:R-:W-:Y:S06]  /*0760*/  @P0 BRA `(.L_x_0) ;  /* 0x00000000008c0947 */ /* 0x001fec0003800000 */
[----:B------:R-:W-:Y:S01]  /*0770*/  IMAD.SHL.U32 R2, R101, 0x8, RZ ;  /* 0x0000000865027824 */ /* 0x000fe200078e00ff */
[----:B------:R-:W-:Y:S02]  /*0780*/  CS2R R24, SRZ ;  /* 0x0000000000187805 */ /* 0x000fe4000001ff00 */
[----:B------:R-:W-:Y:S02]  /*0790*/  CS2R R26, SRZ ;  /* 0x00000000001a7805 */ /* 0x000fe4000001ff00 */
[----:B------:R-:W-:Y:S02]  /*07a0*/  CS2R R28, SRZ ;  /* 0x00000000001c7805 */ /* 0x000fe4000001ff00 */
[----:B------:R-:W-:Y:S01]  /*07b0*/  CS2R R30, SRZ ;  /* 0x00000000001e7805 */ /* 0x000fe2000001ff00 */
[----:B------:R0:W-:Y:S01]  /*07c0*/  STL [R1+0xa4], R2 ;  /* 0x0000a40201007387 */ /* 0x0001e20000100800 */
[----:B------:R-:W-:Y:S02]  /*07d0*/  CS2R R32, SRZ ;  /* 0x0000000000207805 */ /* 0x000fe4000001ff00 */
[----:B------:R-:W-:-:S02]  /*07e0*/  CS2R R34, SRZ ;  /* 0x0000000000227805 */ /* 0x000fc4000001ff00 */
[----:B------:R-:W-:Y:S02]  /*07f0*/  CS2R R36, SRZ ;  /* 0x0000000000247805 */ /* 0x000fe4000001ff00 */
[----:B------:R-:W-:Y:S02]  /*0800*/  CS2R R38, SRZ ;  /* 0x0000000000267805 */ /* 0x000fe4000001ff00 */
[----:B------:R-:W-:Y:S02]  /*0810*/  CS2R R40, SRZ ;  /* 0x0000000000287805 */ /* 0x000fe4000001ff00 */
[----:B------:R-:W-:Y:S02]  /*0820*/  CS2R R42, SRZ ;  /* 0x00000000002a7805 */ /* 0x000fe4000001ff00 */
        /* <DEDUP_REMOVED lines=21> */
[----:B------:R-:W-:Y:S01]  /*0980*/  CS2R R86, SRZ ;  /* 0x0000000000567805 */ /* 0x000fe2000001ff00 */
[----:B0-----:R-:W-:Y:S06]  /*0990*/  BRA `(.L_x_1) ;  /* 0x0000003c00b07947 */ /* 0x001fec0003800000 */
.L_x_0:
[----:B------:R-:W-:Y:S01]  /*09a0*/  IABS R30, R16 ;  /* 0x00000010001e7213 */ /* 0x000fe20000000000 */
[----:B------:R-:W-:Y:S01]  /*09b0*/  ULDC UR4, c[0x0][0x240] ;  /* 0x0000900000047ab9 */ /* 0x000fe20000000800 */
[----:B------:R-:W-:Y:S01]  /*09c0*/  IABS R7, R17 ;  /* 0x0000001100077213 */ /* 0x000fe20000000000 */
[----:B------:R-:W-:Y:S01]  /*09d0*/  ULDC.64 UR8, c[0x0][0x218] ;  /* 0x0000860000087ab9 */ /* 0x000fe20000000a00 */
[----:B------:R-:W0:Y:S01]  /*09e0*/  I2F.RP R10, R30 ;  /* 0x0000001e000a7306 */ /* 0x000e220000209400 */
[----:B------:R-:W-:Y:S01]  /*09f0*/  IABS R21, R88 ;  /* 0x0000005800157213 */ /* 0x000fe20000000000 */
[----:B------:R-:W-:Y:S01]  /*0a00*/  ULDC UR5, c[0x0][0x234] ;  /* 0x00008d0000057ab9 */ /* 0x000fe20000000800 */
[----:B------:R-:W-:Y:S01]  /*0a10*/  SHF.R.U32.HI R18, RZ, 0x6, R101 ;  /* 0x00000006ff127819 */ /* 0x000fe20000011665 */
[----:B------:R-:W-:Y:S01]  /*0a20*/  ULDC.64 UR6, c[0x0][0x210] ;  /* 0x0000840000067ab9 */ /* 0x000fe20000000a00 */
[----:B------:R-:W-:Y:S02]  /*0a30*/  LEA.HI R11, R101, R19, RZ, 0x1a ;  /* 0x00000013650b7211 */ /* 0x000fe400078fd0ff */
[----:B------:R-:W-:-:S02]  /*0a40*/  CS2R R46, SRZ ;  /* 0x00000000002e7805 */ /* 0x000fc4000001ff00 */
[----:B------:R-:W-:Y:S01]  /*0a50*/  SHF.R.U32.HI R22, RZ, 0x5, R101 ;  /* 0x00000005ff167819 */ /* 0x000fe20000011665 */
[----:B------:R-:W1:Y:S01]  /*0a60*/  I2F.RP R2, R7 ;  /* 0x0000000700027306 */ /* 0x000e620000209400 */
[----:B------:R-:W-:Y:S01]  /*0a70*/  ISETP.GE.AND P6, PT, R88, RZ, PT ;  /* 0x000000ff5800720c */ /* 0x000fe20003fc6270 */
[C---:B------:R-:W-:Y:S01]  /*0a80*/  VIADD R33, R11.reuse, 0x58 ;  /* 0x000000580b217836 */ /* 0x040fe20000000000 */
[----:B------:R-:W-:Y:S01]  /*0a90*/  R2UR UR16, R22 ;  /* 0x00000000161072ca */ /* 0x000fe200000e0000 */
[C---:B------:R-:W-:Y:S01]  /*0aa0*/  VIADD R31, R11.reuse, 0x48 ;  /* 0x000000480b1f7836 */ /* 0x040fe20000000000 */
[----:B------:R-:W-:Y:S01]  /*0ab0*/  ISETP.NE.AND P4, PT, R16, RZ, PT ;  /* 0x000000ff1000720c */ /* 0x000fe20003f85270 */
[C---:B------:R-:W-:Y:S01]  /*0ac0*/  VIADD R39, R11.reuse, 0x38 ;  /* 0x000000380b277836 */ /* 0x040fe20000000000 */
[----:B------:R-:W-:Y:S01]  /*0ad0*/  IABS R23, R33 ;  /* 0x0000002100177213 */ /* 0x000fe20000000000 */
[----:B0-----:R-:W0:Y:S01]  /*0ae0*/  MUFU.RCP R10, R10 ;  /* 0x0000000a000a7308 */ /* 0x001e220000001000 */
[----:B------:R-:W-:Y:S01]  /*0af0*/  IABS R27, R31 ;  /* 0x0000001f001b7213 */ /* 0x000fe20000000000 */
[C---:B------:R-:W-:Y:S01]  /*0b00*/  VIADD R42, R11.reuse, 0x28 ;  /* 0x000000280b2a7836 */ /* 0x040fe20000000000 */
[----:B------:R-:W-:Y:S01]  /*0b10*/  CS2R R48, SRZ ;  /* 0x0000000000307805 */ /* 0x000fe2000001ff00 */
[----:B------:R-:W-:Y:S01]  /*0b20*/  VIADD R44, R11, 0x18 ;  /* 0x000000180b2c7836 */ /* 0x000fe20000000000 */
[----:B------:R-:W-:Y:S01]  /*0b30*/  CS2R R50, SRZ ;  /* 0x0000000000327805 */ /* 0x000fe2000001ff00 */
[----:B------:R-:W-:Y:S01]  /*0b40*/  IMAD.SHL.U32 R88, R101, 0x8, RZ ;  /* 0x0000000865587824 */ /* 0x000fe200078e00ff */
[----:B------:R-:W-:Y:S01]  /*0b50*/  CS2R R52, SRZ ;  /* 0x0000000000347805 */ /* 0x000fe2000001ff00 */
[----:B-1----:R-:W1:Y:S01]  /*0b60*/  MUFU.RCP R2, R2 ;  /* 0x0000000200027308 */ /* 0x002e620000001000 */
[----:B------:R-:W-:-:S02]  /*0b70*/  CS2R R54, SRZ ;  /* 0x0000000000367805 */ /* 0x000fc4000001ff00 */
[----:B------:R-:W-:Y:S01]  /*0b80*/  CS2R R56, SRZ ;  /* 0x0000000000387805 */ /* 0x000fe2000001ff00 */
[----:B------:R2:W-:Y:S01]  /*0b90*/  STL [R1+0xa4], R88 ;  /* 0x0000a45801007387 */ /* 0x0005e20000100800 */
[----:B------:R-:W-:Y:S02]  /*0ba0*/  CS2R R58, SRZ ;  /* 0x00000000003a7805 */ /* 0x000fe4000001ff00 */
[----:B------:R-:W-:Y:S02]  /*0bb0*/  CS2R R60, SRZ ;  /* 0x00000000003c7805 */ /* 0x000fe4000001ff00 */
[----:B------:R-:W-:Y:S02]  /*0bc0*/  CS2R R62, SRZ ;  /* 0x00000000003e7805 */ /* 0x000fe4000001ff00 */
[----:B------:R-:W-:Y:S02]  /*0bd0*/  CS2R R64, SRZ ;  /* 0x0000000000407805 */ /* 0x000fe4000001ff00 */
[----:B------:R-:W-:Y:S01]  /*0be0*/  CS2R R66, SRZ ;  /* 0x0000000000427805 */ /* 0x000fe2000001ff00 */
[----:B0-----:R-:W-:Y:S01]  /*0bf0*/  VIADD R8, R10, 0xffffffe ;  /* 0x0ffffffe0a087836 */ /* 0x001fe20000000000 */
[----:B------:R-:W-:-:S02]  /*0c00*/  CS2R R68, SRZ ;  /* 0x0000000000447805 */ /* 0x000fc4000001ff00 */
[----:B------:R-:W-:Y:S02]  /*0c10*/  CS2R R70, SRZ ;  /* 0x0000000000467805 */ /* 0x000fe4000001ff00 */
[----:B------:R-:W-:Y:S01]  /*0c20*/  CS2R R72, SRZ ;  /* 0x0000000000487805 */ /* 0x000fe2000001ff00 */
[----:B------:R0:W3:Y:S01]  /*0c30*/  F2I.FTZ.U32.TRUNC.NTZ R9, R8 ;  /* 0x0000000800097305 */ /* 0x0000e2000021f000 */
[----:B------:R-:W-:Y:S02]  /*0c40*/  CS2R R74, SRZ ;  /* 0x00000000004a7805 */ /* 0x000fe4000001ff00 */
[----:B------:R-:W-:Y:S01]  /*0c50*/  CS2R R76, SRZ ;  /* 0x00000000004c7805 */ /* 0x000fe2000001ff00 */
[----:B------:R-:W-:Y:S01]  /*0c60*/  UMOV UR10, 0xfffffffe ;  /* 0xfffffffe000a7882 */ /* 0x000fe20000000000 */
[----:B-1----:R-:W-:Y:S01]  /*0c70*/  VIADD R12, R2, 0xffffffe ;  /* 0x0ffffffe020c7836 */ /* 0x002fe20000000000 */
[----:B------:R-:W-:Y:S01]  /*0c80*/  SGXT.U32 R2, R18, 0x3 ;  /* 0x000000031202781a */ /* 0x000fe20000000000 */
[----:B------:R-:W-:-:S02]  /*0c90*/  UMOV UR11, 0x7fffffdf ;  /* 0x7fffffdf000b7882 */ /* 0x000fc40000000000 */
[----:B------:R1:W4:Y:S01]  /*0ca0*/  F2I.FTZ.U32.TRUNC.NTZ R13, R12 ;  /* 0x0000000c000d7305 */ /* 0x000322000021f000 */
[----:B0-----:R-:W-:Y:S02]  /*0cb0*/  IMAD.MOV.U32 R8, RZ, RZ, RZ ;  /* 0x000000ffff087224 */ /* 0x001fe400078e00ff */
[----:B---3--:R-:W-:Y:S02]  /*0cc0*/  IMAD.MOV R15, RZ, RZ, -R9 ;  /* 0x000000ffff0f7224 */ /* 0x008fe400078e0a09 */
[----:B-1----:R-:W-:Y:S02]  /*0cd0*/  IMAD.MOV.U32 R12, RZ, RZ, RZ ;  /* 0x000000ffff0c7224 */ /* 0x002fe400078e00ff */
[----:B------:R-:W-:-:S04]  /*0ce0*/  IMAD R15, R15, R30, RZ ;  /* 0x0000001e0f0f7224 */ /* 0x000fc800078e02ff */
[----:B------:R-:W-:Y:S01]  /*0cf0*/  IMAD.HI.U32 R15, R9, R15, R8 ;  /* 0x0000000f090f7227 */ /* 0x000fe200078e0008 */
[----:B------:R-:W-:-:S03]  /*0d00*/  LOP3.LUT R8, R19, R2, RZ, 0xfc, !PT ;  /* 0x0000000213087212 */ /* 0x000fc600078efcff */
[----:B----4-:R-:W-:Y:S01]  /*0d10*/  IMAD.MOV R10, RZ, RZ, -R13 ;  /* 0x000000ffff0a7224 */ /* 0x010fe200078e0a0d */
[C---:B------:R-:W-:Y:S01]  /*0d20*/  LOP3.LUT R20, R8.reuse, 0x70, RZ, 0xfc, !PT ;  /* 0x0000007008147812 */ /* 0x040fe200078efcff */
[----:B------:R-:W-:Y:S01]  /*0d30*/  IMAD.HI.U32 R15, R15, R21, RZ ;  /* 0x000000150f0f7227 */ /* 0x000fe200078e00ff */
[----:B------:R-:W-:Y:S02]  /*0d40*/  LOP3.LUT R35, R8, 0x50, RZ, 0xfc, !PT ;  /* 0x0000005008237812 */ /* 0x000fe400078efcff */
[----:B------:R-:W-:Y:S01]  /*0d50*/  IABS R18, R20 ;  /* 0x0000001400127213 */ /* 0x000fe20000000000 */
[----:B------:R-:W-:Y:S01]  /*0d60*/  IMAD.MOV R15, RZ, RZ, -R15 ;  /* 0x000000ffff0f7224 */ /* 0x000fe200078e0a0f */
[----:B------:R-:W-:Y:S01]  /*0d70*/  IABS R25, R35 ;  /* 0x0000002300197213 */ /* 0x000fe20000000000 */
[----:B------:R-:W-:Y:S01]  /*0d80*/  VIADD R19, R11, 0x78 ;  /* 0x000000780b137836 */ /* 0x000fe20000000000 */
[----:B------:R-:W-:Y:S01]  /*0d90*/  ISETP.GE.AND P3, PT, R20, RZ, PT ;  /* 0x000000ff1400720c */ /* 0x000fe20003f66270 */
[----:B------:R-:W-:Y:S01]  /*0da0*/  IMAD R21, R30, R15, R21 ;  /* 0x0000000f1e157224 */ /* 0x000fe200078e0215 */
[----:B------:R-:W-:Y:S01]  /*0db0*/  LOP3.LUT R37, R8, 0x40, RZ, 0xfc, !PT ;  /* 0x0000004008257812 */ /* 0x000fe200078efcff */
[----:B------:R-:W-:Y:S01]  /*0dc0*/  IMAD R9, R10, R7, RZ ;  /* 0x000000070a097224 */ /* 0x000fe200078e02ff */
[----:B------:R-:W-:-:S02]  /*0dd0*/  IABS R2, R19 ;  /* 0x0000001300027213 */ /* 0x000fc40000000000 */
[----:B------:R-:W-:Y:S01]  /*0de0*/  ISETP.GT.U32.AND P1, PT, R30, R21, PT ;  /* 0x000000151e00720c */ /* 0x000fe20003f24070 */
[----:B------:R-:W-:Y:S01]  /*0df0*/  IMAD.HI.U32 R10, R13, R9, R12 ;  /* 0x000000090d0a7227 */ /* 0x000fe200078e000c */
[----:B------:R-:W-:Y:S02]  /*0e00*/  SHF.R.S32.HI R9, RZ, 0x1f, R14 ;  /* 0x0000001fff097819 */ /* 0x000fe4000001140e */
[----:B------:R-:W-:Y:S01]  /*0e10*/  ISETP.GE.AND P2, PT, R19, RZ, PT ;  /* 0x000000ff1300720c */ /* 0x000fe20003f46270 */
[----:B------:R-:W-:Y:S01]  /*0e20*/  IMAD.MOV.U32 R13, RZ, RZ, R2 ;  /* 0x000000ffff0d7224 */ /* 0x000fe200078e0002 */
[----:B------:R-:W-:Y:S01]  /*0e30*/  LEA.HI R2, R9, R14, RZ, 0x6 ;  /* 0x0000000e09027211 */ /* 0x000fe200078f30ff */
[----:B------:R-:W-:Y:S01]  /*0e40*/  IMAD.HI.U32 R9, R10, R18, RZ ;  /* 0x000000120a097227 */ /* 0x000fe200078e00ff */
[C---:B------:R-:W-:Y:S02]  /*0e50*/  LOP3.LUT R41, R8.reuse, 0x30, RZ, 0xfc, !PT ;  /* 0x0000003008297812 */ /* 0x040fe400078efcff */
[C---:B------:R-:W-:Y:S01]  /*0e60*/  LOP3.LUT R43, R8.reuse, 0x20, RZ, 0xfc, !PT ;  /* 0x00000020082b7812 */ /* 0x040fe200078efcff */
[----:B------:R-:W-:Y:S01]  /*0e70*/  IMAD.MOV R14, RZ, RZ, -R9 ;  /* 0x000000ffff0e7224 */ /* 0x000fe200078e0a09 */
[----:B------:R-:W-:Y:S01]  /*0e80*/  LOP3.LUT R45, R8, 0x10, RZ, 0xfc, !PT ;  /* 0x00000010082d7812 */ /* 0x000fe200078efcff */
[----:B------:R-:W-:Y:S01]  /*0e90*/  @!P1 IMAD.IADD R21, R21, 0x1, -R30 ;  /* 0x0000000115159824 */ /* 0x000fe200078e0a1e */
[----:B------:R-:W-:Y:S01]  /*0ea0*/  IABS R29, R8 ;  /* 0x00000008001d7213 */ /* 0x000fe20000000000 */
[----:B------:R-:W-:Y:S01]  /*0eb0*/  VIADD R9, R11, 0x68 ;  /* 0x000000680b097836 */ /* 0x000fe20000000000 */
[----:B------:R-:W-:Y:S01]  /*0ec0*/  SHF.R.S32.HI R2, RZ, 0x6, R2 ;  /* 0x00000006ff027819 */ /* 0x000fe20000011402 */
[----:B------:R-:W-:Y:S01]  /*0ed0*/  IMAD.HI.U32 R12, R10, R13, RZ ;  /* 0x0000000d0a0c7227 */ /* 0x000fe200078e00ff */
[----:B------:R-:W-:-:S02]  /*0ee0*/  ISETP.GT.U32.AND P1, PT, R30, R21, PT ;  /* 0x000000151e00720c */ /* 0x000fc40003f24070 */
[----:B------:R-:W-:Y:S01]  /*0ef0*/  ISETP.GE.AND P5, PT, R9, RZ, PT ;  /* 0x000000ff0900720c */ /* 0x000fe20003fa6270 */
[----:B------:R-:W-:Y:S01]  /*0f00*/  IMAD R14, R7, R14, R18 ;  /* 0x0000000e070e7224 */ /* 0x000fe200078e0212 */
[----:B------:R-:W-:Y:S01]  /*0f10*/  IABS R18, R9 ;  /* 0x0000000900127213 */ /* 0x000fe20000000000 */
[----:B------:R-:W-:Y:S01]  /*0f20*/  IMAD.MOV R12, RZ, RZ, -R12 ;  /* 0x000000ffff0c7224 */ /* 0x000fe200078e0a0c */
[----:B------:R-:W-:Y:S01]  /*0f30*/  LOP3.LUT R9, R8, 0x60, RZ, 0xfc, !PT ;  /* 0x0000006008097812 */ /* 0x000fe200078efcff */
[----:B------:R-:W-:-:S03]  /*0f40*/  IMAD.HI.U32 R15, R10, R23, RZ ;  /* 0x000000170a0f7227 */ /* 0x000fc600078e00ff */
[----:B------:R-:W-:Y:S01]  /*0f50*/  ISETP.GE.AND P0, PT, R9, RZ, PT ;  /* 0x000000ff0900720c */ /* 0x000fe20003f06270 */
[----:B------:R-:W-:Y:S01]  /*0f60*/  IMAD R12, R7, R12, R13 ;  /* 0x0000000c070c7224 */ /* 0x000fe200078e020d */
[----:B------:R-:W-:Y:S01]  /*0f70*/  IABS R22, R9 ;  /* 0x0000000900167213 */ /* 0x000fe20000000000 */
[----:B------:R-:W-:-:S04]  /*0f80*/  IMAD.HI.U32 R9, R10, R18, RZ ;  /* 0x000000120a097227 */ /* 0x000fc800078e00ff */
[----:B------:R-:W-:Y:S02]  /*0f90*/  IMAD.MOV R20, RZ, RZ, -R9 ;  /* 0x000000ffff147224 */ /* 0x000fe400078e0a09 */
[----:B------:R-:W-:Y:S01]  /*0fa0*/  @!P1 IMAD.IADD R21, R21, 0x1, -R30 ;  /* 0x0000000115159824 */ /* 0x000fe200078e0a1e */
[----:B------:R-:W-:Y:S01]  /*0fb0*/  ISETP.GT.U32.AND P1, PT, R7, R12, PT ;  /* 0x0000000c0700720c */ /* 0x000fe20003f24070 */
[----:B------:R-:W-:-:S04]  /*0fc0*/  IMAD.HI.U32 R9, R10, R25, RZ ;  /* 0x000000190a097227 */ /* 0x000fc800078e00ff */
[----:B------:R-:W-:Y:S02]  /*0fd0*/  IMAD.MOV R26, RZ, RZ, -R9 ;  /* 0x000000ffff1a7224 */ /* 0x000fe400078e0a09 */
[----:B------:R-:W-:Y:S01]  /*0fe0*/  IMAD.MOV.U32 R9, RZ, RZ, R21 ;  /* 0x000000ffff097224 */ /* 0x000fe200078e0015 */
[----:B------:R-:W-:Y:S01]  /*0ff0*/  IABS R21, R37 ;  /* 0x0000002500157213 */ /* 0x000fe20000000000 */
[C---:B------:R-:W-:Y:S02]  /*1000*/  IMAD R18, R7.reuse, R20, R18 ;  /* 0x0000001407127224 */ /* 0x040fe400078e0212 */
[----:B------:R-:W-:Y:S01]  /*1010*/  @!P6 IMAD.MOV R9, RZ, RZ, -R9 ;  /* 0x000000ffff09e224 */ /* 0x000fe200078e0a09 */
[C---:B------:R-:W-:Y:S01]  /*1020*/  ISETP.GT.U32.AND P6, PT, R7.reuse, R14, PT ;  /* 0x0000000e0700720c */ /* 0x040fe20003fc4070 */
[----:B------:R-:W-:Y:S01]  /*1030*/  @!P1 IMAD.IADD R12, R12, 0x1, -R7 ;  /* 0x000000010c0c9824 */ /* 0x000fe200078e0a07 */
[----:B------:R-:W-:Y:S01]  /*1040*/  @!P4 LOP3.LUT R9, RZ, R16, RZ, 0x33, !PT ;  /* 0x00000010ff09c212 */ /* 0x000fe200078e33ff */
[----:B------:R-:W-:Y:S01]  /*1050*/  IMAD.HI.U32 R13, R10, R22, RZ ;  /* 0x000000160a0d7227 */ /* 0x000fe200078e00ff */
[----:B------:R-:W-:-:S02]  /*1060*/  ISETP.GT.U32.AND P1, PT, R7, R18, PT ;  /* 0x000000120700720c */ /* 0x000fc40003f24070 */
[C---:B------:R-:W-:Y:S01]  /*1070*/  ISETP.GT.U32.AND P4, PT, R7.reuse, R12, PT ;  /* 0x0000000c0700720c */ /* 0x040fe20003f84070 */
[----:B------:R-:W-:Y:S02]  /*1080*/  IMAD.MOV R13, RZ, RZ, -R13 ;  /* 0x000000ffff0d7224 */ /* 0x000fe400078e0a0d */
[----:B------:R-:W-:Y:S02]  /*1090*/  IMAD.MOV R24, RZ, RZ, -R15 ;  /* 0x000000ffff187224 */ /* 0x000fe400078e0a0f */
[C---:B------:R-:W-:Y:S02]  /*10a0*/  IMAD R20, R7.reuse, R13, R22 ;  /* 0x0000000d07147224 */ /* 0x040fe400078e0216 */
[----:B------:R-:W-:Y:S02]  /*10b0*/  @!P6 IMAD.IADD R14, R14, 0x1, -R7 ;  /* 0x000000010e0ee824 */ /* 0x000fe400078e0a07 */
[C---:B------:R-:W-:Y:S01]  /*10c0*/  IMAD R22, R7.reuse, R24, R23 ;  /* 0x0000001807167224 */ /* 0x040fe200078e0217 */
[----:B------:R-:W-:Y:S01]  /*10d0*/  IABS R23, R39 ;  /* 0x0000002700177213 */ /* 0x000fe20000000000 */
[----:B------:R-:W-:Y:S01]  /*10e0*/  IMAD.HI.U32 R19, R10, R27, RZ ;  /* 0x0000001b0a137227 */ /* 0x000fe200078e00ff */
[----:B------:R-:W-:-:S03]  /*10f0*/  ISETP.GT.U32.AND P6, PT, R7, R14, PT ;  /* 0x0000000e0700720c */ /* 0x000fc60003fc4070 */
[C---:B------:R-:W-:Y:S01]  /*1100*/  IMAD R24, R7.reuse, R26, R25 ;  /* 0x0000001a07187224 */ /* 0x040fe200078e0219 */
[----:B------:R-:W-:Y:S01]  /*1110*/  IABS R25, R41 ;  /* 0x0000002900197213 */ /* 0x000fe20000000000 */
[----:B------:R-:W-:Y:S02]  /*1120*/  IMAD.MOV R28, RZ, RZ, -R19 ;  /* 0x000000ffff1c7224 */ /* 0x000fe400078e0a13 */
[--C-:B------:R-:W-:Y:S01]  /*1130*/  @!P4 IMAD.IADD R12, R12, 0x1, -R7.reuse ;  /* 0x000000010c0cc824 */ /* 0x100fe200078e0a07 */
[C---:B------:R-:W-:Y:S01]  /*1140*/  ISETP.GT.U32.AND P4, PT, R7.reuse, R20, PT ;  /* 0x000000140700720c */ /* 0x040fe20003f84070 */
[----:B------:R-:W-:Y:S01]  /*1150*/  @!P1 IMAD.IADD R18, R18, 0x1, -R7 ;  /* 0x0000000112129824 */ /* 0x000fe200078e0a07 */
[----:B------:R-:W-:Y:S01]  /*1160*/  ISETP.GT.U32.AND P1, PT, R7, R24, PT ;  /* 0x000000180700720c */ /* 0x000fe20003f24070 */
[----:B------:R-:W-:-:S04]  /*1170*/  IMAD.HI.U32 R13, R10, R21, RZ ;  /* 0x000000150a0d7227 */ /* 0x000fc800078e00ff */
[----:B------:R-:W-:-:S04]  /*1180*/  IMAD.HI.U32 R15, R10, R23, RZ ;  /* 0x000000170a0f7227 */ /* 0x000fc800078e00ff */
[----:B------:R-:W-:Y:S01]  /*1190*/  IMAD R26, R7, R28, R27 ;  /* 0x0000001c071a7224 */ /* 0x000fe200078e021b */
[----:B------:R-:W-:Y:S01]  /*11a0*/  IABS R27, R42 ;  /* 0x0000002a001b7213 */ /* 0x000fe20000000000 */
[----:B------:R-:W-:-:S04]  /*11b0*/  IMAD.HI.U32 R16, R10, R25, RZ ;  /* 0x000000190a107227 */ /* 0x000fc800078e00ff */
[----:B------:R-:W-:Y:S02]  /*11c0*/  IMAD.MOV R28, RZ, RZ, -R13 ;  /* 0x000000ffff1c7224 */ /* 0x000fe400078e0a0d */
[----:B------:R-:W-:Y:S02]  /*11d0*/  IMAD.MOV R30, RZ, RZ, -R15 ;  /* 0x000000ffff1e7224 */ /* 0x000fe400078e0a0f */
[----:B------:R-:W-:Y:S02]  /*11e0*/  IMAD.MOV R32, RZ, RZ, -R16 ;  /* 0x000000ffff207224 */ /* 0x000fe400078e0a10 */
[C---:B------:R-:W-:Y:S02]  /*11f0*/  IMAD R16, R7.reuse, R28, R21 ;  /* 0x0000001c07107224 */ /* 0x040fe400078e0215 */
[C---:B------:R-:W-:Y:S01]  /*1200*/  IMAD R28, R7.reuse, R30, R23 ;  /* 0x0000001e071c7224 */ /* 0x040fe200078e0217 */
[----:B------:R-:W-:Y:S01]  /*1210*/  IABS R23, R43 ;  /* 0x0000002b00177213 */ /* 0x000fe20000000000 */
[--C-:B------:R-:W-:Y:S01]  /*1220*/  @!P6 IMAD.IADD R14, R14, 0x1, -R7.reuse ;  /* 0x000000010e0ee824 */ /* 0x100fe200078e0a07 */
[C---:B------:R-:W-:Y:S01]  /*1230*/  ISETP.GT.U32.AND P6, PT, R7.reuse, R22, PT ;  /* 0x000000160700720c */ /* 0x040fe20003fc4070 */
[--C-:B------:R-:W-:Y:S01]  /*1240*/  @!P4 IMAD.IADD R20, R20, 0x1, -R7.reuse ;  /* 0x000000011414c824 */ /* 0x100fe200078e0a07 */
[C---:B------:R-:W-:Y:S01]  /*1250*/  ISETP.GT.U32.AND P4, PT, R7.reuse, R26, PT ;  /* 0x0000001a0700720c */ /* 0x040fe20003f84070 */
[----:B------:R-:W-:Y:S01]  /*1260*/  @!P1 IMAD.IADD R24, R24, 0x1, -R7 ;  /* 0x0000000118189824 */ /* 0x000fe200078e0a07 */
[C---:B------:R-:W-:Y:S01]  /*1270*/  ISETP.GT.U32.AND P1, PT, R7.reuse, R28, PT ;  /* 0x0000001c0700720c */ /* 0x040fe20003f24070 */
[----:B------:R-:W-:Y:S01]  /*1280*/  IMAD R30, R7, R32, R25 ;  /* 0x00000020071e7224 */ /* 0x000fe200078e0219 */
[----:B------:R-:W-:Y:S01]  /*1290*/  IABS R25, R44 ;  /* 0x0000002c00197213 */ /* 0x000fe20000000000 */
[----:B------:R-:W-:-:S04]  /*12a0*/  IMAD.HI.U32 R19, R10, R27, RZ ;  /* 0x0000001b0a137227 */ /* 0x000fc800078e00ff */
[----:B------:R-:W-:Y:S02]  /*12b0*/  IMAD.MOV R34, RZ, RZ, -R19 ;  /* 0x000000ffff227224 */ /* 0x000fe400078e0a13 */
[--C-:B------:R-:W-:Y:S01]  /*12c0*/  @!P6 IMAD.IADD R22, R22, 0x1, -R7.reuse ;  /* 0x000000011616e824 */ /* 0x100fe200078e0a07 */
[C---:B------:R-:W-:Y:S01]  /*12d0*/  ISETP.GT.U32.AND P6, PT, R7.reuse, R16, PT ;  /* 0x000000100700720c */ /* 0x040fe20003fc4070 */
[--C-:B------:R-:W-:Y:S01]  /*12e0*/  @!P4 IMAD.IADD R26, R26, 0x1, -R7.reuse ;  /* 0x000000011a1ac824 */ /* 0x100fe200078e0a07 */
[C---:B------:R-:W-:Y:S01]  /*12f0*/  ISETP.GT.U32.AND P4, PT, R7.reuse, R30, PT ;  /* 0x0000001e0700720c */ /* 0x040fe20003f84070 */
[----:B------:R-:W-:Y:S01]  /*1300*/  @!P1 IMAD.IADD R28, R28, 0x1, -R7 ;  /* 0x000000011c1c9824 */ /* 0x000fe200078e0a07 */
[----:B------:R-:W-:Y:S01]  /*1310*/  ISETP.GT.U32.AND P1, PT, R7, R20, PT ;  /* 0x000000140700720c */ /* 0x000fe20003f24070 */
[----:B------:R-:W-:Y:S02]  /*1320*/  VIADD R19, R11, 0x8 ;  /* 0x000000080b137836 */ /* 0x000fe40000000000 */
[----:B------:R-:W-:Y:S01]  /*1330*/  @!P2 IMAD.MOV R12, RZ, RZ, -R12 ;  /* 0x000000ffff0ca224 */ /* 0x000fe200078e0a0c */
[C---:B------:R-:W-:Y:S01]  /*1340*/  ISETP.GT.U32.AND P2, PT, R7.reuse, R26, PT ;  /* 0x0000001a0700720c */ /* 0x040fe20003f44070 */
[----:B------:R-:W-:Y:S01]  /*1350*/  IMAD R32, R7, R34, R27 ;  /* 0x0000002207207224 */ /* 0x000fe200078e021b */
[----:B------:R-:W-:Y:S01]  /*1360*/  IABS R38, R19 ;  /* 0x0000001300267213 */ /* 0x000fe20000000000 */
[----:B------:R-:W-:Y:S01]  /*1370*/  IMAD.HI.U32 R11, R10, R23, RZ ;  /* 0x000000170a0b7227 */ /* 0x000fe200078e00ff */
[----:B------:R-:W-:-:S03]  /*1380*/  IABS R27, R45 ;  /* 0x0000002d001b7213 */ /* 0x000fc60000000000 */
[--C-:B------:R-:W-:Y:S01]  /*1390*/  @!P6 IMAD.IADD R16, R16, 0x1, -R7.reuse ;  /* 0x000000011010e824 */ /* 0x100fe200078e0a07 */
[C---:B------:R-:W-:Y:S01]  /*13a0*/  ISETP.GT.U32.AND P6, PT, R7.reuse, R18, PT ;  /* 0x000000120700720c */ /* 0x040fe20003fc4070 */
[--C-:B------:R-:W-:Y:S01]  /*13b0*/  @!P4 IMAD.IADD R30, R30, 0x1, -R7.reuse ;  /* 0x000000011e1ec824 */ /* 0x100fe200078e0a07 */
[C---:B------:R-:W-:Y:S01]  /*13c0*/  ISETP.GT.U32.AND P4, PT, R7.reuse, R22, PT ;  /* 0x000000160700720c */ /* 0x040fe20003f84070 */
[----:B------:R-:W-:Y:S01]  /*13d0*/  @!P1 IMAD.IADD R20, R20, 0x1, -R7 ;  /* 0x0000000114149824 */ /* 0x000fe200078e0a07 */
[----:B------:R-:W-:Y:S01]  /*13e0*/  ISETP.GT.U32.AND P1, PT, R7, R24, PT ;  /* 0x000000180700720c */ /* 0x000fe20003f24070 */
[----:B------:R-:W-:-:S04]  /*13f0*/  IMAD.HI.U32 R21, R10, R38, RZ ;  /* 0x000000260a157227 */ /* 0x000fc800078e00ff */
[----:B------:R-:W-:-:S04]  /*1400*/  IMAD.HI.U32 R13, R10, R25, RZ ;  /* 0x000000190a0d7227 */ /* 0x000fc800078e00ff */
[----:B------:R-:W-:Y:S02]  /*1410*/  IMAD.MOV R34, RZ, RZ, -R11 ;  /* 0x000000ffff227224 */ /* 0x000fe400078e0a0b */
[----:B------:R-:W-:Y:S02]  /*1420*/  IMAD.MOV R21, RZ, RZ, -R21 ;  /* 0x000000ffff157224 */ /* 0x000fe400078e0a15 */
[----:B------:R-:W-:Y:S02]  /*1430*/  IMAD.MOV R36, RZ, RZ, -R13 ;  /* 0x000000ffff247224 */ /* 0x000fe400078e0a0d */
[----:B------:R-:W-:-:S04]  /*1440*/  IMAD.HI.U32 R15, R10, R27, RZ ;  /* 0x0000001b0a0f7227 */ /* 0x000fc800078e00ff */
[----:B------:R-:W-:-:S04]  /*1450*/  IMAD.HI.U32 R11, R10, R29, RZ ;  /* 0x0000001d0a0b7227 */ /* 0x000fc800078e00ff */
[C---:B------:R-:W-:Y:S02]  /*1460*/  IMAD R10, R7.reuse, R34, R23 ;  /* 0x00000022070a7224 */ /* 0x040fe400078e0217 */
[C---:B------:R-:W-:Y:S02]  /*1470*/  IMAD R38, R7.reuse, R21, R38 ;  /* 0x0000001507267224 */ /* 0x040fe400078e0226 */
[C---:B------:R-:W-:Y:S02]  /*1480*/  IMAD R34, R7.reuse, R36, R25 ;  /* 0x0000002407227224 */ /* 0x040fe400078e0219 */
[----:B------:R-:W-:Y:S01]  /*1490*/  @!P6 IMAD.IADD R18, R18, 0x1, -R7 ;  /* 0x000000011212e824 */ /* 0x000fe200078e0a07 */
[C---:B------:R-:W-:Y:S01]  /*14a0*/  ISETP.GT.U32.AND P6, PT, R7.reuse, R28, PT ;  /* 0x0000001c0700720c */ /* 0x040fe20003fc4070 */
[----:B------:R-:W-:Y:S01]  /*14b0*/  @!P3 IMAD.MOV R14, RZ, RZ, -R14 ;  /* 0x000000ffff0eb224 */ /* 0x000fe200078e0a0e */
[----:B------:R-:W-:Y:S01]  /*14c0*/  ISETP.GT.U32.AND P3, PT, R7, R16, PT ;  /* 0x000000100700720c */ /* 0x000fe20003f64070 */
[----:B------:R-:W-:-:S02]  /*14d0*/  IMAD.MOV R40, RZ, RZ, -R15 ;  /* 0x000000ffff287224 */ /* 0x000fc400078e0a0f */
[--C-:B------:R-:W-:Y:S01]  /*14e0*/  @!P2 IMAD.IADD R26, R26, 0x1, -R7.reuse ;  /* 0x000000011a1aa824 */ /* 0x100fe200078e0a07 */
[C---:B------:R-:W-:Y:S01]  /*14f0*/  ISETP.GT.U32.AND P2, PT, R7.reuse, R38, PT ;  /* 0x000000260700720c */ /* 0x040fe20003f44070 */
[----:B------:R-:W-:Y:S01]  /*1500*/  @!P5 IMAD.MOV R18, RZ, RZ, -R18 ;  /* 0x000000ffff12d224 */ /* 0x000fe200078e0a12 */
[C---:B------:R-:W-:Y:S01]  /*1510*/  ISETP.GT.U32.AND P5, PT, R7.reuse, R30, PT ;  /* 0x0000001e0700720c */ /* 0x040fe20003fa4070 */
[--C-:B------:R-:W-:Y:S01]  /*1520*/  @!P4 IMAD.IADD R22, R22, 0x1, -R7.reuse ;  /* 0x000000011616c824 */ /* 0x100fe200078e0a07 */
[C---:B------:R-:W-:Y:S01]  /*1530*/  ISETP.GT.U32.AND P4, PT, R7.reuse, R10, PT ;  /* 0x0000000a0700720c */ /* 0x040fe20003f84070 */
[----:B------:R-:W-:Y:S01]  /*1540*/  @!P1 IMAD.IADD R24, R24, 0x1, -R7 ;  /* 0x0000000118189824 */ /* 0x000fe200078e0a07 */
[C---:B------:R-:W-:Y:S01]  /*1550*/  ISETP.GT.U32.AND P1, PT, R7.reuse, R34, PT ;  /* 0x000000220700720c */ /* 0x040fe20003f24070 */
[C---:B------:R-:W-:Y:S02]  /*1560*/  IMAD R36, R7.reuse, R40, R27 ;  /* 0x0000002807247224 */ /* 0x040fe400078e021b */
[----:B------:R-:W-:Y:S01]  /*1570*/  @!P0 IMAD.MOV R20, RZ, RZ, -R20 ;  /* 0x000000ffff148224 */ /* 0x000fe200078e0a14 */
[----:B------:R-:W-:Y:S01]  /*1580*/  ISETP.GT.U32.AND P0, PT, R7, R32, PT ;  /* 0x000000200700720c */ /* 0x000fe20003f04070 */
[----:B------:R-:W-:-:S02]  /*1590*/  IMAD.MOV R40, RZ, RZ, -R11 ;  /* 0x000000ffff287224 */ /* 0x000fc400078e0a0b */
[----:B------:R-:W-:Y:S02]  /*15a0*/  @!P3 IMAD.IADD R16, R16, 0x1, -R7 ;  /* 0x000000011010b824 */ /* 0x000fe400078e0a07 */
[----:B------:R-:W-:Y:S02]  /*15b0*/  IMAD R40, R7, R40, R29 ;  /* 0x0000002807287224 */ /* 0x000fe400078e021d */
[--C-:B------:R-:W-:Y:S01]  /*15c0*/  @!P2 IMAD.IADD R38, R38, 0x1, -R7.reuse ;  /* 0x000000012626a824 */ /* 0x100fe200078e0a07 */
[----:B------:R-:W-:Y:S01]  /*15d0*/  ISETP.GE.AND P2, PT, R37, RZ, PT ;  /* 0x000000ff2500720c */ /* 0x000fe20003f46270 */
[--C-:B------:R-:W-:Y:S01]  /*15e0*/  @!P5 IMAD.IADD R30, R30, 0x1, -R7.reuse ;  /* 0x000000011e1ed824 */ /* 0x100fe200078e0a07 */
[C---:B------:R-:W-:Y:S01]  /*15f0*/  ISETP.GT.U32.AND P3, PT, R7.reuse, R40, PT ;  /* 0x000000280700720c */ /* 0x040fe20003f64070 */
[--C-:B------:R-:W-:Y:S01]  /*1600*/  @!P4 IMAD.IADD R10, R10, 0x1, -R7.reuse ;  /* 0x000000010a0ac824 */ /* 0x100fe200078e0a07 */
[----:B------:R-:W-:Y:S01]  /*1610*/  ISETP.GT.U32.AND P5, PT, R7, R36, PT ;  /* 0x000000240700720c */ /* 0x000fe20003fa4070 */
[--C-:B------:R-:W-:Y:S01]  /*1620*/  @!P1 IMAD.IADD R34, R34, 0x1, -R7.reuse ;  /* 0x0000000122229824 */ /* 0x100fe200078e0a07 */
[----:B------:R-:W-:Y:S01]  /*1630*/  ISETP.GE.AND P4, PT, R35, RZ, PT ;  /* 0x000000ff2300720c */ /* 0x000fe20003f86270 */
[--C-:B------:R-:W-:Y:S01]  /*1640*/  @!P0 IMAD.IADD R32, R32, 0x1, -R7.reuse ;  /* 0x0000000120208824 */ /* 0x100fe200078e0a07 */
[----:B------:R-:W-:Y:S01]  /*1650*/  ISETP.GE.AND P1, PT, R39, RZ, PT ;  /* 0x000000ff2700720c */ /* 0x000fe20003f26270 */
[--C-:B------:R-:W-:Y:S01]  /*1660*/  @!P6 IMAD.IADD R28, R28, 0x1, -R7.reuse ;  /* 0x000000011c1ce824 */ /* 0x100fe200078e0a07 */
[----:B------:R-:W-:Y:S01]  /*1670*/  ISETP.GE.AND P0, PT, R31, RZ, PT ;  /* 0x000000ff1f00720c */ /* 0x000fe20003f06270 */
[----:B------:R-:W-:Y:S01]  /*1680*/  IMAD R9, R9, UR5, RZ ;  /* 0x0000000509097c24 */ /* 0x000fe2000f8e02ff */
[----:B------:R-:W-:Y:S01]  /*1690*/  ISETP.GE.AND P6, PT, R33, RZ, PT ;  /* 0x000000ff2100720c */ /* 0x000fe20003fc6270 */
[----:B------:R-:W-:Y:S01]  /*16a0*/  @!P2 IMAD.MOV R16, RZ, RZ, -R16 ;  /* 0x000000ffff10a224 */ /* 0x000fe200078e0a10 */
[----:B------:R-:W-:Y:S01]  /*16b0*/  ISETP.GT.U32.AND P2, PT, R7, R38, PT ;  /* 0x000000260700720c */ /* 0x000fe20003f44070 */
[--C-:B------:R-:W-:Y:S01]  /*16c0*/  @!P3 IMAD.IADD R40, R40, 0x1, -R7.reuse ;  /* 0x000000012828b824 */ /* 0x100fe200078e0a07 */
[----:B------:R-:W-:Y:S01]  /*16d0*/  ISETP.GE.AND P3, PT, R41, RZ, PT ;  /* 0x000000ff2900720c */ /* 0x000fe20003f66270 */
[--C-:B------:R-:W-:Y:S01]  /*16e0*/  @!P5 IMAD.IADD R36, R36, 0x1, -R7.reuse ;  /* 0x000000012424d824 */ /* 0x100fe200078e0a07 */
[C---:B------:R-:W-:Y:S01]  /*16f0*/  ISETP.GT.U32.AND P5, PT, R7.reuse, R32, PT ;  /* 0x000000200700720c */ /* 0x040fe20003fa4070 */
[----:B------:R-:W-:Y:S01]  /*1700*/  @!P4 IMAD.MOV R24, RZ, RZ, -R24 ;  /* 0x000000ffff18c224 */ /* 0x000fe200078e0a18 */
[C---:B------:R-:W-:Y:S01]  /*1710*/  ISETP.GT.U32.AND P4, PT, R7.reuse, R10, PT ;  /* 0x0000000a0700720c */ /* 0x040fe20003f84070 */
[----:B------:R-:W-:Y:S01]  /*1720*/  @!P1 IMAD.MOV R28, RZ, RZ, -R28 ;  /* 0x000000ffff1c9224 */ /* 0x000fe200078e0a1c */
[C---:B------:R-:W-:Y:S01]  /*1730*/  ISETP.GT.U32.AND P1, PT, R7.reuse, R40, PT ;  /* 0x000000280700720c */ /* 0x040fe20003f24070 */
[----:B------:R-:W-:Y:S01]  /*1740*/  @!P0 IMAD.MOV R26, RZ, RZ, -R26 ;  /* 0x000000ffff1a8224 */ /* 0x000fe200078e0a1a */
[C---:B------:R-:W-:Y:S01]  /*1750*/  ISETP.GT.U32.AND P0, PT, R7.reuse, R34, PT ;  /* 0x000000220700720c */ /* 0x040fe20003f04070 */
[----:B------:R-:W-:Y:S01]  /*1760*/  @!P6 IMAD.MOV R22, RZ, RZ, -R22 ;  /* 0x000000ffff16e224 */ /* 0x000fe200078e0a16 */
[----:B------:R-:W-:Y:S01]  /*1770*/  ISETP.GT.U32.AND P6, PT, R7, R36, PT ;  /* 0x000000240700720c */ /* 0x000fe20003fc4070 */
[--C-:B------:R-:W-:Y:S01]  /*1780*/  @!P2 IMAD.IADD R38, R38, 0x1, -R7.reuse ;  /* 0x000000012626a824 */ /* 0x100fe200078e0a07 */
[----:B------:R-:W-:Y:S01]  /*1790*/  ISETP.GE.AND P2, PT, R43, RZ, PT ;  /* 0x000000ff2b00720c */ /* 0x000fe20003f46270 */
[----:B------:R-:W-:Y:S01]  /*17a0*/  @!P3 IMAD.MOV R30, RZ, RZ, -R30 ;  /* 0x000000ffff1eb224 */ /* 0x000fe200078e0a1e */
[----:B------:R-:W-:Y:S01]  /*17b0*/  ISETP.GE.AND P3, PT, R42, RZ, PT ;  /* 0x000000ff2a00720c */ /* 0x000fe20003f66270 */
[--C-:B------:R-:W-:Y:S01]  /*17c0*/  @!P5 IMAD.IADD R32, R32, 0x1, -R7.reuse ;  /* 0x000000012020d824 */ /* 0x100fe200078e0a07 */
[----:B------:R-:W-:Y:S01]  /*17d0*/  ISETP.GE.AND P5, PT, R44, RZ, PT ;  /* 0x000000ff2c00720c */ /* 0x000fe20003fa6270 */
[--C-:B------:R-:W-:Y:S01]  /*17e0*/  @!P4 IMAD.IADD R10, R10, 0x1, -R7.reuse ;  /* 0x000000010a0ac824 */ /* 0x100fe200078e0a07 */
[----:B------:R-:W-:Y:S01]  /*17f0*/  ISETP.GE.AND P4, PT, R19, RZ, PT ;  /* 0x000000ff1300720c */ /* 0x000fe20003f86270 */
[--C-:B------:R-:W-:Y:S01]  /*1800*/  @!P1 IMAD.IADD R40, R40, 0x1, -R7.reuse ;  /* 0x0000000128289824 */ /* 0x100fe200078e0a07 */
[----:B------:R-:W-:Y:S01]  /*1810*/  ISETP.GE.AND P1, PT, R45, RZ, PT ;  /* 0x000000ff2d00720c */ /* 0x000fe20003f26270 */
[--C-:B------:R-:W-:Y:S01]  /*1820*/  @!P0 IMAD.IADD R34, R34, 0x1, -R7.reuse ;  /* 0x0000000122228824 */ /* 0x100fe200078e0a07 */
[----:B------:R-:W-:Y:S01]  /*1830*/  ISETP.GE.AND P0, PT, R8, RZ, PT ;  /* 0x000000ff0800720c */ /* 0x000fe20003f06270 */
[----:B------:R-:W-:Y:S01]  /*1840*/  @!P6 IMAD.IADD R36, R36, 0x1, -R7 ;  /* 0x000000012424e824 */ /* 0x000fe200078e0a07 */
[----:B------:R-:W-:Y:S01]  /*1850*/  ISETP.NE.AND P6, PT, R17, RZ, PT ;  /* 0x000000ff1100720c */ /* 0x000fe20003fc5270 */
[----:B------:R-:W-:Y:S01]  /*1860*/  @!P2 IMAD.MOV R10, RZ, RZ, -R10 ;  /* 0x000000ffff0aa224 */ /* 0x000fe200078e0a0a */
[----:B------:R-:W-:Y:S01]  /*1870*/  LOP3.LUT R17, RZ, R17, RZ, 0x33, !PT ;  /* 0x00000011ff117212 */ /* 0x000fe200078e33ff */
[----:B------:R-:W-:Y:S01]  /*1880*/  @!P3 IMAD.MOV R32, RZ, RZ, -R32 ;  /* 0x000000ffff20b224 */ /* 0x000fe200078e0a20 */
[----:B------:R-:W-:Y:S01]  /*1890*/  LOP3.LUT R42, R88, 0x30, RZ, 0xc0, !PT ;  /* 0x00000030582a7812 */ /* 0x000fe200078ec0ff */
[----:B------:R-:W-:Y:S01]  /*18a0*/  @!P5 IMAD.MOV R34, RZ, RZ, -R34 ;  /* 0x000000ffff22d224 */ /* 0x000fe200078e0a22 */
[C---:B------:R-:W-:Y:S01]  /*18b0*/  SEL R12, R17.reuse, R12, !P6 ;  /* 0x0000000c110c7207 */ /* 0x040fe20007000000 */
[----:B------:R-:W-:Y:S01]  /*18c0*/  @!P4 IMAD.MOV R38, RZ, RZ, -R38 ;  /* 0x000000ffff26c224 */ /* 0x000fe200078e0a26 */
[C---:B------:R-:W-:Y:S01]  /*18d0*/  SEL R14, R17.reuse, R14, !P6 ;  /* 0x0000000e110e7207 */ /* 0x040fe20007000000 */
[----:B------:R-:W-:Y:S01]  /*18e0*/  @!P1 IMAD.MOV R36, RZ, RZ, -R36 ;  /* 0x000000ffff249224 */ /* 0x000fe200078e0a24 */
[C---:B------:R-:W-:Y:S01]  /*18f0*/  SEL R18, R17.reuse, R18, !P6 ;  /* 0x0000001211127207 */ /* 0x040fe20007000000 */
[----:B------:R-:W-:Y:S01]  /*1900*/  @!P0 IMAD.MOV R40, RZ, RZ, -R40 ;  /* 0x000000ffff288224 */ /* 0x000fe200078e0a28 */
[C---:B------:R-:W-:Y:S01]  /*1910*/  SEL R16, R17.reuse, R16, !P6 ;  /* 0x0000001011107207 */ /* 0x040fe20007000000 */
[----:B------:R-:W-:Y:S01]  /*1920*/  IMAD R12, R12, UR4, RZ ;  /* 0x000000040c0c7c24 */ /* 0x000fe2000f8e02ff */
        /* <DEDUP_REMOVED lines=22> */
[----:B------:R-:W-:Y:S01]  /*1a90*/  SEL R17, R17, R40, !P6 ;  /* 0x0000002811117207 */ /* 0x000fe20007000000 */
[----:B------:R-:W-:Y:S01]  /*1aa0*/  IMAD R34, R34, UR4, RZ ;  /* 0x0000000422227c24 */ /* 0x000fe2000f8e02ff */
[----:B------:R-:W-:Y:S01]  /*1ab0*/  SHF.R.S32.HI R8, RZ, 0x1f, R12 ;  /* 0x0000001fff087819 */ /* 0x000fe2000001140c */
[----:B------:R-:W-:Y:S01]  /*1ac0*/  IMAD R36, R36, UR4, RZ ;  /* 0x0000000424247c24 */ /* 0x000fe2000f8e02ff */
[----:B------:R-:W-:Y:S01]  /*1ad0*/  IADD3 R7, P3, R12, UR8, RZ ;  /* 0x000000080c077c10 */ /* 0x000fe2000ff7e0ff */
[----:B------:R-:W-:Y:S01]  /*1ae0*/  IMAD R31, R17, UR4, RZ ;  /* 0x00000004111f7c24 */ /* 0x000fe2000f8e02ff */
[----:B------:R-:W-:Y:S01]  /*1af0*/  SHF.R.S32.HI R10, RZ, 0x1f, R14 ;  /* 0x0000001fff0a7819 */ /* 0x000fe2000001140e */
[----:B------:R-:W-:Y:S01]  /*1b00*/  IMAD R38, R38, UR4, RZ ;  /* 0x0000000426267c24 */ /* 0x000fe2000f8e02ff */
[----:B------:R-:W-:Y:S01]  /*1b10*/  IADD3 R18, P2, R14, UR8, RZ ;  /* 0x000000080e127c10 */ /* 0x000fe2000ff5e0ff */
[----:B------:R-:W-:Y:S01]  /*1b20*/  IMAD R5, R5, 0x40, R42 ;  /* 0x0000004005057824 */ /* 0x000fe200078e022a */
[----:B------:R-:W-:Y:S01]  /*1b30*/  SHF.R.S32.HI R11, RZ, 0x1f, R19 ;  /* 0x0000001fff0b7819 */ /* 0x000fe20000011413 */
[----:B------:R-:W-:Y:S01]  /*1b40*/  UIADD3 UR4, UR12, 0x4000, URZ ;  /* 0x000040000c047890 */ /* 0x000fe2000fffe03f */
[----:B------:R-:W-:Y:S01]  /*1b50*/  IADD3 R19, P1, R19, UR8, RZ ;  /* 0x0000000813137c10 */ /* 0x000fe2000ff3e0ff */
[----:B------:R-:W-:Y:S01]  /*1b60*/  ULDC UR5, c[0x0][0x23c] ;  /* 0x00008f0000057ab9 */ /* 0x000fe20000000800 */
[----:B------:R-:W-:Y:S01]  /*1b70*/  IADD3.X R17, R8, UR9, RZ, P3, !PT ;  /* 0x0000000908117c10 */ /* 0x000fe20009ffe4ff */
[----:B------:R-:W-:Y:S01]  /*1b80*/  USHF.R.U32.HI UR4, URZ, 0x4, UR4 ;  /* 0x000000043f047899 */ /* 0x000fe20008011604 */
[----:B------:R-:W-:-:S02]  /*1b90*/  SHF.R.S32.HI R25, RZ, 0x1f, R16 ;  /* 0x0000001fff197819 */ /* 0x000fc40000011410 */
[----:B------:R-:W-:Y:S02]  /*1ba0*/  CS2R R40, SRZ ;  /* 0x0000000000287805 */ /* 0x000fe4000001ff00 */
[----:B--2---:R-:W-:Y:S01]  /*1bb0*/  IADD3 R88, P3, R16, UR8, RZ ;  /* 0x0000000810587c10 */ /* 0x004fe2000ff7e0ff */
[----:B------:R-:W-:Y:S01]  /*1bc0*/  STL [R1+0x10], R17 ;  /* 0x0000101101007387 */ /* 0x000fe20000100800 */
[----:B------:R-:W-:Y:S01]  /*1bd0*/  IADD3.X R16, R10, UR9, RZ, P2, !PT ;  /* 0x000000090a107c10 */ /* 0x000fe200097fe4ff */
[----:B------:R-:W-:Y:S01]  /*1be0*/  USGXT.U32 UR4, UR4, 0xe ;  /* 0x0000000e0404789a */ /* 0x000fe20008000000 */
[----:B------:R-:W-:Y:S02]  /*1bf0*/  IADD3.X R11, R11, UR9, RZ, P1, !PT ;  /* 0x000000090b0b7c10 */ /* 0x000fe40008ffe4ff */
[----:B------:R-:W-:Y:S02]  /*1c00*/  CS2R R42, SRZ ;  /* 0x00000000002a7805 */ /* 0x000fe4000001ff00 */
[----:B------:R-:W-:Y:S01]  /*1c10*/  SHF.R.S32.HI R12, RZ, 0x1f, R20 ;  /* 0x0000001fff0c7819 */ /* 0x000fe20000011414 */
[----:B------:R-:W-:Y:S01]  /*1c20*/  STL [R1+0x14], R16 ;  /* 0x0000141001007387 */ /* 0x000fe20000100800 */
[----:B------:R-:W-:-:S02]  /*1c30*/  IADD3 R20, P0, R20, UR8, RZ ;  /* 0x0000000814147c10 */ /* 0x000fc4000ff1e0ff */
[----:B------:R-:W-:Y:S02]  /*1c40*/  CS2R R44, SRZ ;  /* 0x00000000002c7805 */ /* 0x000fe4000001ff00 */
[----:B------:R-:W-:Y:S01]  /*1c50*/  SHF.R.S32.HI R13, RZ, 0x1f, R22 ;  /* 0x0000001fff0d7819 */ /* 0x000fe20000011416 */
[----:B------:R0:W-:Y:S01]  /*1c60*/  STL [R1+0x18], R11 ;  /* 0x0000180b01007387 */ /* 0x0001e20000100800 */
[----:B------:R-:W-:Y:S01]  /*1c70*/  IADD3 R21, P4, R22, UR8, RZ ;  /* 0x0000000816157c10 */ /* 0x000fe2000ff9e0ff */
[----:B------:R-:W-:Y:S01]  /*1c80*/  USHF.L.U32 UR17, UR5, 0x6, URZ ;  /* 0x0000000605117899 */ /* 0x000fe2000800063f */
[----:B------:R-:W-:Y:S02]  /*1c90*/  SHF.R.S32.HI R14, RZ, 0x1f, R24 ;  /* 0x0000001fff0e7819 */ /* 0x000fe40000011418 */
[----:B------:R-:W-:Y:S02]  /*1ca0*/  IADD3 R22, P6, R24, UR8, RZ ;  /* 0x0000000818167c10 */ /* 0x000fe4000ffde0ff */
[----:B------:R-:W-:-:S02]  /*1cb0*/  SHF.R.S32.HI R24, RZ, 0x1f, R26 ;  /* 0x0000001fff187819 */ /* 0x000fc4000001141a */
[----:B------:R-:W-:Y:S02]  /*1cc0*/  IADD3 R23, P5, R26, UR8, RZ ;  /* 0x000000081a177c10 */ /* 0x000fe4000ffbe0ff */
[----:B0-----:R-:W-:Y:S02]  /*1cd0*/  IADD3.X R11, R12, UR9, RZ, P0, !PT ;  /* 0x000000090c0b7c10 */ /* 0x001fe400087fe4ff */
[----:B------:R-:W-:Y:S02]  /*1ce0*/  SHF.R.S32.HI R8, RZ, 0x1f, R28 ;  /* 0x0000001fff087819 */ /* 0x000fe4000001141c */
[----:B------:R-:W-:Y:S01]  /*1cf0*/  IADD3 R89, P2, R28, UR8, RZ ;  /* 0x000000081c597c10 */ /* 0x000fe2000ff5e0ff */
[----:B------:R0:W-:Y:S01]  /*1d00*/  STL [R1+0x1c], R11 ;  /* 0x00001c0b01007387 */ /* 0x0001e20000100800 */
[----:B------:R-:W-:Y:S02]  /*1d10*/  SHF.R.S32.HI R10, RZ, 0x1f, R30 ;  /* 0x0000001fff0a7819 */ /* 0x000fe4000001141e */
[----:B------:R-:W-:-:S02]  /*1d20*/  IADD3 R17, P1, R30, UR8, RZ ;  /* 0x000000081e117c10 */ /* 0x000fc4000ff3e0ff */
[----:B------:R-:W-:Y:S02]  /*1d30*/  IADD3.X R93, R8, UR9, RZ, P2, !PT ;  /* 0x00000009085d7c10 */ /* 0x000fe400097fe4ff */
[----:B------:R-:W-:Y:S02]  /*1d40*/  SHF.R.S32.HI R26, RZ, 0x1f, R32 ;  /* 0x0000001fff1a7819 */ /* 0x000fe40000011420 */
[----:B------:R-:W-:Y:S02]  /*1d50*/  IADD3 R16, P0, R32, UR8, RZ ;  /* 0x0000000820107c10 */ /* 0x000fe4000ff1e0ff */
[----:B------:R-:W-:Y:S02]  /*1d60*/  CS2R R32, SRZ ;  /* 0x0000000000207805 */ /* 0x000fe4000001ff00 */
[----:B0-----:R-:W-:Y:S02]  /*1d70*/  IADD3.X R11, R13, UR9, RZ, P4, !PT ;  /* 0x000000090d0b7c10 */ /* 0x001fe4000a7fe4ff */
[----:B------:R-:W-:-:S02]  /*1d80*/  SHF.R.S32.HI R27, RZ, 0x1f, R15 ;  /* 0x0000001fff1b7819 */ /* 0x000fc4000001140f */
[----:B------:R-:W-:Y:S01]  /*1d90*/  IADD3 R15, P4, R15, UR8, RZ ;  /* 0x000000080f0f7c10 */ /* 0x000fe2000ff9e0ff */
[----:B------:R0:W-:Y:S01]  /*1da0*/  STL [R1+0x20], R11 ;  /* 0x0000200b01007387 */ /* 0x0001e20000100800 */
[----:B------:R-:W-:Y:S02]  /*1db0*/  IADD3.X R8, R10, UR9, RZ, P1, !PT ;  /* 0x000000090a087c10 */ /* 0x000fe40008ffe4ff */
[----:B------:R-:W-:Y:S02]  /*1dc0*/  IADD3.X R94, R26, UR9, RZ, P0, !PT ;  /* 0x000000091a5e7c10 */ /* 0x000fe400087fe4ff */
[----:B------:R-:W-:Y:S02]  /*1dd0*/  SHF.R.S32.HI R28, RZ, 0x1f, R34 ;  /* 0x0000001fff1c7819 */ /* 0x000fe40000011422 */
[----:B------:R-:W-:Y:S02]  /*1de0*/  SHF.R.S32.HI R29, RZ, 0x1f, R36 ;  /* 0x0000001fff1d7819 */ /* 0x000fe40000011424 */
[----:B------:R-:W-:-:S02]  /*1df0*/  IADD3 R10, P1, R9, UR6, RZ ;  /* 0x00000006090a7c10 */ /* 0x000fc4000ff3e0ff */
[----:B0-----:R-:W-:Y:S02]  /*1e00*/  IADD3.X R11, R14, UR9, RZ, P6, !PT ;  /* 0x000000090e0b7c10 */ /* 0x001fe4000b7fe4ff */
[----:B------:R-:W-:Y:S02]  /*1e10*/  IADD3 R14, P6, R34, UR8, RZ ;  /* 0x00000008220e7c10 */ /* 0x000fe4000ffde0ff */
[----:B------:R-:W-:Y:S02]  /*1e20*/  CS2R R34, SRZ ;  /* 0x0000000000227805 */ /* 0x000fe4000001ff00 */
[----:B------:R-:W-:Y:S01]  /*1e30*/  LOP3.LUT R5, R5, R0, RZ, 0xfc, !PT ;  /* 0x0000000005057212 */ /* 0x000fe200078efcff */
[----:B------:R0:W-:Y:S01]  /*1e40*/  STL [R1+0x24], R11 ;  /* 0x0000240b01007387 */ /* 0x0001e20000100800 */
[----:B------:R-:W-:Y:S02]  /*1e50*/  LEA.HI.X.SX32 R9, R9, UR7, 0x1, P1 ;  /* 0x0000000709097c11 */ /* 0x000fe400088f0eff */
[----:B0-----:R-:W-:-:S02]  /*1e60*/  IADD3.X R11, R24, UR9, RZ, P5, !PT ;  /* 0x00000009180b7c10 */ /* 0x001fc4000affe4ff */
[----:B------:R-:W-:Y:S02]  /*1e70*/  IADD3 R13, P5, R36, UR8, RZ ;  /* 0x00000008240d7c10 */ /* 0x000fe4000ffbe0ff */
[----:B------:R-:W-:Y:S02]  /*1e80*/  CS2R R36, SRZ ;  /* 0x0000000000247805 */ /* 0x000fe4000001ff00 */
[----:B------:R-:W-:Y:S01]  /*1e90*/  SHF.R.S32.HI R24, RZ, 0x1f, R38 ;  /* 0x0000001fff187819 */ /* 0x000fe20000011426 */
[----:B------:R0:W-:Y:S02]  /*1ea0*/  STL [R1+0x28], R11 ;  /* 0x0000280b01007387 */ /* 0x0001e40000100800 */
[----:B0-----:R-:W-:Y:S02]  /*1eb0*/  IADD3.X R11, R25, UR9, RZ, P3, !PT ;  /* 0x00000009190b7c10 */ /* 0x001fe40009ffe4ff */
[----:B------:R-:W-:Y:S02]  /*1ec0*/  IADD3 R12, P3, R38, UR8, RZ ;  /* 0x00000008260c7c10 */ /* 0x000fe4000ff7e0ff */
[----:B------:R-:W-:-:S02]  /*1ed0*/  CS2R R38, SRZ ;  /* 0x0000000000267805 */ /* 0x000fc4000001ff00 */
[----:B------:R-:W-:Y:S01]  /*1ee0*/  SHF.R.S32.HI R25, RZ, 0x1f, R31 ;  /* 0x0000001fff197819 */ /* 0x000fe2000001141f */
[----:B------:R0:W-:Y:S04]  /*1ef0*/  STL [R1+0x2c], R11 ;  /* 0x00002c0b01007387 */ /* 0x0001e80000100800 */
[----:B------:R1:W-:Y:S04]  /*1f00*/  STL [R1+0x30], R93 ;  /* 0x0000305d01007387 */ /* 0x0003e80000100800 */
[----:B------:R2:W-:Y:S01]  /*1f10*/  STL [R1+0x34], R8 ;  /* 0x0000340801007387 */ /* 0x0005e20000100800 */
[----:B0-----:R-:W-:-:S02]  /*1f20*/  IADD3 R11, P2, R31, UR8, RZ ;  /* 0x000000081f0b7c10 */ /* 0x001fc4000ff5e0ff */
[----:B------:R-:W-:Y:S01]  /*1f30*/  CS2R R30, SRZ ;  /* 0x00000000001e7805 */ /* 0x000fe2000001ff00 */
[----:B------:R0:W-:Y:S01]  /*1f40*/  STL [R1+0x38], R94 ;  /* 0x0000385e01007387 */ /* 0x0001e20000100800 */
[----:B-1----:R-:W-:Y:S02]  /*1f50*/  IADD3.X R93, R27, UR9, RZ, P4, !PT ;  /* 0x000000091b5d7c10 */ /* 0x002fe4000a7fe4ff */
[----:B------:R-:W-:Y:S02]  /*1f60*/  CS2R R26, SRZ ;  /* 0x00000000001a7805 */ /* 0x000fe4000001ff00 */
[----:B--2---:R-:W-:Y:S01]  /*1f70*/  IADD3.X R8, R28, UR9, RZ, P6, !PT ;  /* 0x000000091c087c10 */ /* 0x004fe2000b7fe4ff */
[----:B------:R1:W-:Y:S01]  /*1f80*/  STL [R1+0x3c], R93 ;  /* 0x00003c5d01007387 */ /* 0x0003e20000100800 */
[----:B0-----:R-:W-:-:S03]  /*1f90*/  IADD3.X R94, R29, UR9, RZ, P5, !PT ;  /* 0x000000091d5e7c10 */ /* 0x001fc6000affe4ff */
[----:B------:R0:W-:Y:S01]  /*1fa0*/  STL [R1+0x40], R8 ;  /* 0x0000400801007387 */ /* 0x0001e20000100800 */
[----:B------:R-:W-:-:S03]  /*1fb0*/  CS2R R28, SRZ ;  /* 0x00000000001c7805 */ /* 0x000fc6000001ff00 */
[----:B------:R2:W-:Y:S01]  /*1fc0*/  STL [R1+0x44], R94 ;  /* 0x0000445e01007387 */ /* 0x0005e20000100800 */
[----:B-1----:R-:W-:Y:S02]  /*1fd0*/  IADD3.X R93, R24, UR9, RZ, P3, !PT ;  /* 0x00000009185d7c10 */ /* 0x002fe40009ffe4ff */
[----:B0-----:R-:W-:-:S03]  /*1fe0*/  IADD3.X R8, R25, UR9, RZ, P2, !PT ;  /* 0x0000000919087c10 */ /* 0x001fc600097fe4ff */
[----:B------:R0:W-:Y:S01]  /*1ff0*/  STL [R1+0x48], R93 ;  /* 0x0000485d01007387 */ /* 0x0001e20000100800 */
[----:B------:R-:W-:Y:S02]  /*2000*/  CS2R R24, SRZ ;  /* 0x0000000000187805 */ /* 0x000fe4000001ff00 */
[----:B--2---:R-:W-:Y:S01]  /*2010*/  SHF.R.U32.HI R94, RZ, 0x3, R101 ;  /* 0x00000003ff5e7819 */ /* 0x004fe20000011665 */
[----:B------:R1:W-:Y:S03]  /*2020*/  STL [R1+0x4c], R8 ;  /* 0x00004c0801007387 */ /* 0x0003e60000100800 */
[----:B------:R-:W-:Y:S01]  /*2030*/  LOP3.LUT R94, R94, 0x30, RZ, 0xc0, !PT ;  /* 0x000000305e5e7812 */ /* 0x000fe200078ec0ff */
[----:B0-----:R-:W0:Y:S01]  /*2040*/  LDC R93, c[0x0][0x238] ;  /* 0x00008e00ff5d7b82 */ /* 0x001e220000000800 */
[----:B-1----:R-:W-:-:S05]  /*2050*/  LOP3.LUT R8, R101, 0x3f, RZ, 0xc0, !PT ;  /* 0x0000003f65087812 */ /* 0x002fca00078ec0ff */
[----:B------:R-:W-:Y:S01]  /*2060*/  IMAD R8, R8, UR5, RZ ;  /* 0x0000000508087c24 */ /* 0x000fe2000f8e02ff */
[----:B------:R-:W-:Y:S02]  /*2070*/  UMOV UR5, URZ ;  /* 0x0000003f00057c82 */ /* 0x000fe40008000000 */
[----:B------:R-:W-:Y:S01]  /*2080*/  UIADD3.64 UR10, UR4, -UR10, URZ ;  /* 0x8000000a040a7297 */ /* 0x000fe2000fffe03f */
[-C--:B0-----:R-:W-:Y:S02]  /*2090*/  IMAD R112, R95, R93.reuse, RZ ;  /* 0x0000005d5f707224 */ /* 0x081fe400078e02ff */
[-C--:B------:R-:W-:Y:S02]  /*20a0*/  IMAD R95, R96, R93.reuse, RZ ;  /* 0x0000005d605f7224 */ /* 0x080fe400078e02ff */
[-C--:B------:R-:W-:Y:S01]  /*20b0*/  IMAD R97, R97, R93.reuse, RZ ;  /* 0x0000005d61617224 */ /* 0x080fe200078e02ff */
[----:B------:R-:W-:Y:S01]  /*20c0*/  STL [R1+0x9c], R112 ;  /* 0x00009c7001007387 */ /* 0x000fe20000100800 */
[----:B------:R-:W-:-:S03]  /*20d0*/  IMAD R96, R98, R93, RZ ;  /* 0x0000005d62607224 */ /* 0x000fc600078e02ff */
[----:B------:R0:W-:Y:S04]  /*20e0*/  STL [R1+0x98], R95 ;  /* 0x0000985f01007387 */ /* 0x0001e80000100800 */
[----:B------:R1:W-:Y:S04]  /*20f0*/  STL [R1+0x94], R97 ;  /* 0x0000946101007387 */ /* 0x0003e80000100800 */
[----:B------:R2:W-:Y:S01]  /*2100*/  STL [R1+0x90], R96 ;  /* 0x0000906001007387 */ /* 0x0005e20000100800 */
[-C--:B0-----:R-:W-:Y:S02]  /*2110*/  IMAD R95, R99, R93.reuse, RZ ;  /* 0x0000005d635f7224 */ /* 0x081fe400078e02ff */
[----:B-1----:R-:W-:-:S03]  /*2120*/  IMAD R97, R100, R93, RZ ;  /* 0x0000005d64617224 */ /* 0x002fc600078e02ff */
[----:B------:R0:W-:Y:S01]  /*2130*/  STL [R1+0x8c], R95 ;  /* 0x00008c5f01007387 */ /* 0x0001e20000100800 */
[----:B--2---:R-:W-:-:S03]  /*2140*/  IMAD R96, R87, R93, RZ ;  /* 0x0000005d57607224 */ /* 0x004fc600078e02ff */
[----:B------:R1:W-:Y:S04]  /*2150*/  STL [R1+0x88], R97 ;  /* 0x0000886101007387 */ /* 0x0003e80000100800 */
[----:B------:R2:W-:Y:S01]  /*2160*/  STL [R1+0x84], R96 ;  /* 0x0000846001007387 */ /* 0x0005e20000100800 */
[-C--:B0-----:R-:W-:Y:S01]  /*2170*/  IMAD R95, R86, R93.reuse, RZ ;  /* 0x0000005d565f7224 */ /* 0x081fe200078e02ff */
[----:B------:R-:W-:Y:S01]  /*2180*/  CS2R R86, SRZ ;  /* 0x0000000000567805 */ /* 0x000fe2000001ff00 */
[----:B-1----:R-:W-:-:S03]  /*2190*/  IMAD R97, R85, R93, RZ ;  /* 0x0000005d55617224 */ /* 0x002fc600078e02ff */
[----:B------:R0:W-:Y:S01]  /*21a0*/  STL [R1+0x80], R95 ;  /* 0x0000805f01007387 */ /* 0x0001e20000100800 */
[----:B--2---:R-:W-:-:S03]  /*21b0*/  IMAD R96, R84, R93, RZ ;  /* 0x0000005d54607224 */ /* 0x004fc600078e02ff */
[----:B------:R1:W-:Y:S01]  /*21c0*/  STL [R1+0x7c], R97 ;  /* 0x00007c6101007387 */ /* 0x0003e20000100800 */
[----:B------:R-:W-:-:S03]  /*21d0*/  CS2R R84, SRZ ;  /* 0x0000000000547805 */ /* 0x000fc6000001ff00 */
[----:B------:R2:W-:Y:S01]  /*21e0*/  STL [R1+0x78], R96 ;  /* 0x0000786001007387 */ /* 0x0005e20000100800 */
[-C--:B0-----:R-:W-:Y:S02]  /*21f0*/  IMAD R95, R83, R93.reuse, RZ ;  /* 0x0000005d535f7224 */ /* 0x081fe400078e02ff */
[----:B-1----:R-:W-:-:S03]  /*2200*/  IMAD R97, R82, R93, RZ ;  /* 0x0000005d52617224 */ /* 0x002fc600078e02ff */
[----:B------:R0:W-:Y:S01]  /*2210*/  STL [R1+0x74], R95 ;  /* 0x0000745f01007387 */ /* 0x0001e20000100800 */
[-C--:B------:R-:W-:Y:S01]  /*2220*/  IMAD R97, R79, R93.reuse, RZ ;  /* 0x0000005d4f617224 */ /* 0x080fe200078e02ff */
[----:B------:R-:W-:Y:S01]  /*2230*/  CS2R R78, SRZ ;  /* 0x00000000004e7805 */ /* 0x000fe2000001ff00 */
[----:B--2---:R-:W-:Y:S01]  /*2240*/  IMAD R96, R81, R93, RZ ;  /* 0x0000005d51607224 */ /* 0x004fe200078e02ff */
[----:B------:R-:W-:-:S04]  /*2250*/  CS2R R82, SRZ ;  /* 0x0000000000527805 */ /* 0x000fc8000001ff00 */
[----:B------:R1:W-:Y:S01]  /*2260*/  STL [R1+0x70], R96 ;  /* 0x0000706001007387 */ /* 0x0003e20000100800 */
[----:B0-----:R-:W-:Y:S01]  /*2270*/  IMAD R95, R80, R93, RZ ;  /* 0x0000005d505f7224 */ /* 0x001fe200078e02ff */
[----:B------:R-:W-:-:S04]  /*2280*/  CS2R R80, SRZ ;  /* 0x0000000000507805 */ /* 0x000fc8000001ff00 */
[----:B------:R0:W-:Y:S01]  /*2290*/  STL [R1+0x6c], R95 ;  /* 0x00006c5f01007387 */ /* 0x0001e20000100800 */
[----:B-1----:R-:W-:-:S03]  /*22a0*/  IMAD R96, R6, R93, RZ ;  /* 0x0000005d06607224 */ /* 0x002fc600078e02ff */
[----:B------:R-:W-:Y:S01]  /*22b0*/  STL [R1+0x68], R97 ;  /* 0x0000686101007387 */ /* 0x000fe20000100800 */
[-C--:B------:R-:W-:Y:S02]  /*22c0*/  IMAD R6, R3, R93.reuse, RZ ;  /* 0x0000005d03067224 */ /* 0x080fe400078e02ff */
[-C--:B------:R-:W-:Y:S01]  /*22d0*/  IMAD R3, R91, R93.reuse, RZ ;  /* 0x0000005d5b037224 */ /* 0x080fe200078e02ff */
[----:B------:R-:W-:Y:S01]  /*22e0*/  STL [R1+0x64], R96 ;  /* 0x0000646001007387 */ /* 0x000fe20000100800 */
[-C--:B0-----:R-:W-:Y:S02]  /*22f0*/  IMAD R95, R4, R93.reuse, RZ ;  /* 0x0000005d045f7224 */ /* 0x081fe400078e02ff */
[----:B------:R-:W-:-:S03]  /*2300*/  IMAD R4, R90, R93, RZ ;  /* 0x0000005d5a047224 */ /* 0x000fc600078e02ff */
[----:B------:R-:W-:Y:S04]  /*2310*/  STL [R1+0x60], R95 ;  /* 0x0000605f01007387 */ /* 0x000fe80000100800 */
[----:B------:R0:W-:Y:S04]  /*2320*/  STL [R1+0x5c], R6 ;  /* 0x00005c0601007387 */ /* 0x0001e80000100800 */
[----:B------:R1:W-:Y:S04]  /*2330*/  STL [R1+0x58], R4 ;  /* 0x0000580401007387 */ /* 0x0003e80000100800 */
[----:B------:R2:W-:Y:S01]  /*2340*/  STL [R1+0x54], R3 ;  /* 0x0000540301007387 */ /* 0x0005e20000100800 */
[----:B0-----:R-:W-:-:S02]  /*2350*/  IMAD R6, R92, R93, RZ ;  /* 0x0000005d5c067224 */ /* 0x001fc400078e02ff */
[----:B-1----:R-:W-:-:S03]  /*2360*/  IMAD R4, R111, R93, RZ ;  /* 0x0000005d6f047224 */ /* 0x002fc600078e02ff */
[----:B------:R0:W-:Y:S01]  /*2370*/  STL [R1+0x50], R6 ;  /* 0x0000500601007387 */ /* 0x0001e20000100800 */
[-C--:B------:R-:W-:Y:S02]  /*2380*/  IMAD R4, R108, R93.reuse, RZ ;  /* 0x0000005d6c047224 */ /* 0x080fe400078e02ff */
[-C--:B--2---:R-:W-:Y:S01]  /*2390*/  IMAD R3, R110, R93.reuse, RZ ;  /* 0x0000005d6e037224 */ /* 0x084fe200078e02ff */
[----:B------:R1:W-:Y:S01]  /*23a0*/  STL [R1+0xc], R2 ;  /* 0x00000c0201007387 */ /* 0x0003e20000100800 */
[-C--:B------:R-:W-:Y:S02]  /*23b0*/  IMAD R3, R107, R93.reuse, RZ ;  /* 0x0000005d6b037224 */ /* 0x080fe400078e02ff */
[-C--:B------:R-:W-:Y:S02]  /*23c0*/  IMAD R4, R105, R93.reuse, RZ ;  /* 0x0000005d69047224 */ /* 0x080fe400078e02ff */
[-C--:B------:R-:W-:Y:S02]  /*23d0*/  IMAD R3, R104, R93.reuse, RZ ;  /* 0x0000005d68037224 */ /* 0x080fe400078e02ff */
[----:B0-----:R-:W-:-:S02]  /*23e0*/  IMAD R6, R109, R93, RZ ;  /* 0x0000005d6d067224 */ /* 0x001fc400078e02ff */
[-C--:B------:R-:W-:Y:S01]  /*23f0*/  IMAD R6, R106, R93.reuse, RZ ;  /* 0x0000005d6a067224 */ /* 0x080fe200078e02ff */
[----:B-1----:R-:W-:Y:S01]  /*2400*/  SHF.R.S32.HI R2, RZ, 0x1f, R8 ;  /* 0x0000001fff027819 */ /* 0x002fe20000011408 */
[-C--:B------:R-:W-:Y:S01]  /*2410*/  IMAD R6, R103, R93.reuse, RZ ;  /* 0x0000005d67067224 */ /* 0x080fe200078e02ff */
[----:B------:R-:W-:Y:S01]  /*2420*/  LOP3.LUT R6, R94, 0x1ff, R101, 0x78, !PT ;  /* 0x000001ff5e067812 */ /* 0x000fe200078e7865 */
[-C--:B------:R-:W-:Y:S01]  /*2430*/  IMAD R4, R102, R93.reuse, RZ ;  /* 0x0000005d66047224 */ /* 0x080fe200078e02ff */
[C---:B------:R-:W-:Y:S01]  /*2440*/  LOP3.LUT R4, R5.reuse, 0x10, RZ, 0x3c, !PT ;  /* 0x0000001005047812 */ /* 0x040fe200078e3cff */
[----:B------:R-:W-:Y:S01]  /*2450*/  IMAD R3, R0, R93, RZ ;  /* 0x0000005d00037224 */ /* 0x000fe200078e02ff */
[C---:B------:R-:W-:Y:S02]  /*2460*/  LOP3.LUT R3, R5.reuse, 0x20, RZ, 0x3c, !PT ;  /* 0x0000002005037812 */ /* 0x040fe400078e3cff */
[----:B------:R-:W-:-:S07]  /*2470*/  LOP3.LUT R2, R5, 0x30, RZ, 0x3c, !PT ;  /* 0x0000003005027812 */ /* 0x000fce00078e3cff */
.L_x_2:
[----:B------:R-:W0:Y:S01]  /*2480*/  LDC R92, c[0x0][0x238] ;  /* 0x00008e00ff5c7b82 */ /* 0x000e220000000800 */
[----:B------:R-:W2:Y:S01]  /*2490*/  LDL R94, [R1+0x88] ;  /* 0x00008800015e7983 */ /* 0x000ea20000100800 */
[C---:B------:R-:W-:Y:S02]  /*24a0*/  ISETP.GE.AND P0, PT, R0.reuse, UR13, PT ;  /* 0x0000000d00007c0c */ /* 0x040fe4000bf06270 */
[----:B------:R-:W-:Y:S01]  /*24b0*/  PRMT R101, RZ, 0x7610, R101 ;  /* 0x00007610ff657816 */ /* 0x000fe20000000065 */
[----:B------:R1:W-:Y:S01]  /*24c0*/  STL [R1+0xdc], R7 ;  /* 0x0000dc0701007387 */ /* 0x0003e20000100800 */
[----:B------:R-:W-:Y:S02]  /*24d0*/  LOP3.LUT R90, R0, 0x4, RZ, 0xfc, !PT ;  /* 0x00000004005a7812 */ /* 0x000fe400078efcff */
[----:B------:R-:W3:Y:S01]  /*24e0*/  LDC R93, c[0x0][0x238] ;  /* 0x00008e00ff5d7b82 */ /* 0x000ee20000000800 */
[----:B------:R4:W-:Y:S01]  /*24f0*/  STL [R1+0xd8], R3 ;  /* 0x0000d80301007387 */ /* 0x0009e20000100800 */
[----:B------:R-:W-:-:S02]  /*2500*/  ISETP.GE.AND P2, PT, R90, UR13, PT ;  /* 0x0000000d5a007c0c */ /* 0x000fc4000bf46270 */
[----:B------:R-:W-:Y:S01]  /*2510*/  LOP3.LUT R90, R0, 0x8, RZ, 0xfc, !PT ;  /* 0x00000008005a7812 */ /* 0x000fe200078efcff */
[----:B------:R-:W-:Y:S03]  /*2520*/  STL [R1+0xd4], R2 ;  /* 0x0000d40201007387 */ /* 0x000fe60000100800 */
[----:B------:R-:W-:Y:S01]  /*2530*/  ISETP.GE.AND P4, PT, R90, UR13, PT ;  /* 0x0000000d5a007c0c */ /* 0x000fe2000bf86270 */
[----:B------:R-:W-:Y:S01]  /*2540*/  STL [R1+0xd0], R6 ;  /* 0x0000d00601007387 */ /* 0x000fe20000100800 */
[----:B-1----:R-:W1:Y:S01]  /*2550*/  S2R R7, SR_TID.X ;  /* 0x0000000000077919 */ /* 0x002e620000002100 */
[----:B0-----:R-:W-:-:S05]  /*2560*/  IMAD R92, R0, R92, RZ ;  /* 0x0000005c005c7224 */ /* 0x001fca00078e02ff */
[----:B------:R-:W-:Y:S01]  /*2570*/  IADD3 R92, P5, R92, R10, RZ ;  /* 0x0000000a5c5c7210 */ /* 0x000fe20007fbe0ff */
[----:B---3--:R-:W-:-:S05]  /*2580*/  IMAD R93, R0, R93, RZ ;  /* 0x0000005d005d7224 */ /* 0x008fca00078e02ff */
[----:B------:R-:W-:-:S05]  /*2590*/  LEA.HI.X.SX32 R93, R93, R9, 0x1, P5 ;  /* 0x000000095d5d7211 */ /* 0x000fca00028f0eff */
[----:B------:R0:W3:Y:S04]  /*25a0*/  @!P0 LDG.E.U8 R101, desc[UR14][R92.64] ;  /* 0x0000000e5c658981 */ /* 0x0000e8000c1e1100 */
[----:B------:R-:W0:Y:S01]  /*25b0*/  LDL R93, [R1+0x50] ;  /* 0x00005000015d7983 */ /* 0x000e220000100800 */
[----:B-1----:R-:W-:-:S04]  /*25c0*/  LEA.HI R91, R7, 0x2, RZ, 0x18 ;  /* 0x00000002075b7811 */ /* 0x002fc800078fc0ff */
[----:B------:R-:W-:Y:S02]  /*25d0*/  ISETP.GE.AND P1, PT, R91, UR13, PT ;  /* 0x0000000d5b007c0c */ /* 0x000fe4000bf26270 */
[----:B------:R-:W-:-:S04]  /*25e0*/  LEA.HI R91, R7, 0x6, RZ, 0x18 ;  /* 0x00000006075b7811 */ /* 0x000fc800078fc0ff */
[----:B------:R-:W-:Y:S02]  /*25f0*/  ISETP.GE.AND P3, PT, R91, UR13, PT ;  /* 0x0000000d5b007c0c */ /* 0x000fe4000bf66270 */
[----:B------:R-:W-:-:S04]  /*2600*/  LEA.HI R91, R7, 0xa, RZ, 0x18 ;  /* 0x0000000a075b7811 */ /* 0x000fc800078fc0ff */
[----:B------:R-:W-:Y:S01]  /*2610*/  ISETP.GE.AND P5, PT, R91, UR13, PT ;  /* 0x0000000d5b007c0c */ /* 0x000fe2000bfa6270 */
[----:B--2---:R-:W-:Y:S01]  /*2620*/  IMAD.MOV.U32 R91, RZ, RZ, R94 ;  /* 0x000000ffff5b7224 */ /* 0x004fe200078e005e */
[-C--:B------:R-:W-:Y:S02]  /*2630*/  IADD3 R90, P6, R94, R10.reuse, RZ ;  /* 0x0000000a5e5a7210 */ /* 0x080fe40007fde0ff */
[----:B------:R-:W-:Y:S02]  /*2640*/  LOP3.LUT R94, R0, 0xc, RZ, 0xfc, !PT ;  /* 0x0000000c005e7812 */ /* 0x000fe400078efcff */
[----:B------:R-:W-:Y:S02]  /*2650*/  LEA.HI.X.SX32 R91, R91, R9, 0x1, P6 ;  /* 0x000000095b5b7211 */ /* 0x000fe400030f0eff */
[----:B0-----:R-:W-:Y:S02]  /*2660*/  IADD3 R92, P6, R93, R10, RZ ;  /* 0x0000000a5d5c7210 */ /* 0x001fe40007fde0ff */
[----:B------:R-:W2:Y:S01]  /*2670*/  LDL R93, [R1+0x50] ;  /* 0x00005000015d7983 */ /* 0x000ea20000100800 */
[----:B------:R-:W-:-:S02]  /*2680*/  PRMT R100, RZ, 0x7610, R100 ;  /* 0x00007610ff647816 */ /* 0x000fc40000000064 */
[----:B------:R-:W-:Y:S02]  /*2690*/  ISETP.GE.AND P0, PT, R94, UR13, PT ;  /* 0x0000000d5e007c0c */ /* 0x000fe4000bf06270 */
[----:B------:R-:W-:Y:S02]  /*26a0*/  LEA.HI R94, R7, 0xe, RZ, 0x18 ;  /* 0x0000000e075e7811 */ /* 0x000fe400078fc0ff */
[----:B------:R0:W5:Y:S01]  /*26b0*/  @!P1 LDG.E.U8 R100, desc[UR14][R90.64] ;  /* 0x0000000e5a649981 */ /* 0x000162000c1e1100 */
[----:B------:R-:W-:Y:S02]  /*26c0*/  PRMT R99, RZ, 0x7610, R99 ;  /* 0x00007610ff637816 */ /* 0x000fe40000000063 */
[----:B------:R-:W-:Y:S02]  /*26d0*/  ISETP.GE.AND P1, PT, R94, UR13, PT ;  /* 0x0000000d5e007c0c */ /* 0x000fe4000bf26270 */
[----:B------:R-:W0:Y:S01]  /*26e0*/  LDL R94, [R1+0x8c] ;  /* 0x00008c00015e7983 */ /* 0x000e220000100800 */
[----:B--2---:R-:W-:-:S05]  /*26f0*/  LEA.HI.X.SX32 R93, R93, R9, 0x1, P6 ;  /* 0x000000095d5d7211 */ /* 0x004fca00030f0eff */
[----:B------:R1:W2:Y:S04]  /*2700*/  @!P2 LDG.E.U8 R99, desc[UR14][R92.64] ;  /* 0x0000000e5c63a981 */ /* 0x0002a8000c1e1100 */
[----:B------:R-:W1:Y:S01]  /*2710*/  LDL R93, [R1+0x54] ;  /* 0x00005400015d7983 */ /* 0x000e620000100800 */
[----:B0-----:R-:W-:Y:S01]  /*2720*/  IMAD.MOV.U32 R91, RZ, RZ, R94 ;  /* 0x000000ffff5b7224 */ /* 0x001fe200078e005e */
[----:B------:R-:W-:-:S04]  /*2730*/  IADD3 R90, P6, R94, R10, RZ ;  /* 0x0000000a5e5a7210 */ /* 0x000fc80007fde0ff */
[----:B------:R-:W-:Y:S02]  /*2740*/  LEA.HI.X.SX32 R91, R91, R9, 0x1, P6 ;  /* 0x000000095b5b7211 */ /* 0x000fe400030f0eff */
[----:B------:R-:W-:Y:S02]  /*2750*/  LOP3.LUT R94, R0, 0x10, RZ, 0xfc, !PT ;  /* 0x00000010005e7812 */ /* 0x000fe400078efcff */
[----:B------:R-:W-:Y:S02]  /*2760*/  PRMT R115, RZ, 0x7610, R115 ;  /* 0x00007610ff737816 */ /* 0x000fe40000000073 */
[----:B-1----:R-:W-:-:S04]  /*2770*/  IADD3 R92, P6, R93, R10, RZ ;  /* 0x0000000a5d5c7210 */ /* 0x002fc80007fde0ff */
[----:B------:R0:W2:Y:S04]  /*2780*/  @!P3 LDG.E.U8 R115, desc[UR14][R90.64] ;  /* 0x0000000e5a73b981 */ /* 0x0000a8000c1e1100 */
[----:B------:R-:W4:Y:S01]  /*2790*/  LDL R93, [R1+0x54] ;  /* 0x00005400015d7983 */ /* 0x000f220000100800 */
[----:B------:R-:W-:Y:S02]  /*27a0*/  ISETP.GE.AND P2, PT, R94, UR13, PT ;  /* 0x0000000d5e007c0c */ /* 0x000fe4000bf46270 */
[----:B------:R-:W-:-:S04]  /*27b0*/  LEA.HI R94, R7, 0x12, RZ, 0x18 ;  /* 0x00000012075e7811 */ /* 0x000fc800078fc0ff */
[----:B------:R-:W-:Y:S02]  /*27c0*/  ISETP.GE.AND P3, PT, R94, UR13, PT ;  /* 0x0000000d5e007c0c */ /* 0x000fe4000bf66270 */
[----:B------:R-:W0:Y:S01]  /*27d0*/  LDL R94, [R1+0x90] ;  /* 0x00009000015e7983 */ /* 0x000e220000100800 */
[----:B------:R-:W-:Y:S02]  /*27e0*/  PRMT R117, RZ, 0x7610, R117 ;  /* 0x00007610ff757816 */ /* 0x000fe40000000075 */
[----:B----4-:R-:W-:-:S05]  /*27f0*/  LEA.HI.X.SX32 R93, R93, R9, 0x1, P6 ;  /* 0x000000095d5d7211 */ /* 0x010fca00030f0eff */
[----:B------:R1:W4:Y:S04]  /*2800*/  @!P4 LDG.E.U8 R117, desc[UR14][R92.64] ;  /* 0x0000000e5c75c981 */ /* 0x000328000c1e1100 */
[----:B------:R-:W1:Y:S01]  /*2810*/  LDL R93, [R1+0x58] ;  /* 0x00005800015d7983 */ /* 0x000e620000100800 */
[----:B0-----:R-:W-:Y:S01]  /*2820*/  IADD3 R90, P6, R94, R10, RZ ;  /* 0x0000000a5e5a7210 */ /* 0x001fe20007fde0ff */
[----:B------:R-:W-:Y:S01]  /*2830*/  IMAD.MOV.U32 R91, RZ, RZ, R94 ;  /* 0x000000ffff5b7224 */ /* 0x000fe200078e005e */
[----:B------:R-:W-:Y:S02]  /*2840*/  LOP3.LUT R94, R0, 0x14, RZ, 0xfc, !PT ;  /* 0x00000014005e7812 */ /* 0x000fe400078efcff */
[----:B------:R-:W-:Y:S02]  /*2850*/  PRMT R119, RZ, 0x7610, R119 ;  /* 0x00007610ff777816 */ /* 0x000fe40000000077 */
[----:B------:R-:W-:-:S02]  /*2860*/  LEA.HI.X.SX32 R91, R91, R9, 0x1, P6 ;  /* 0x000000095b5b7211 */ /* 0x000fc400030f0eff */
[----:B------:R-:W-:Y:S02]  /*2870*/  ISETP.GE.AND P4, PT, R94, UR13, PT ;  /* 0x0000000d5e007c0c */ /* 0x000fe4000bf86270 */
[----:B------:R-:W-:Y:S01]  /*2880*/  LEA.HI R94, R7, 0x16, RZ, 0x18 ;  /* 0x00000016075e7811 */ /* 0x000fe200078fc0ff */
[----:B------:R0:W4:Y:S03]  /*2890*/  @!P5 LDG.E.U8 R119, desc[UR14][R90.64] ;  /* 0x0000000e5a77d981 */ /* 0x000126000c1e1100 */
[----:B------:R-:W-:Y:S02]  /*28a0*/  ISETP.GE.AND P5, PT, R94, UR13, PT ;  /* 0x0000000d5e007c0c */ /* 0x000fe4000bfa6270 */
[----:B------:R-:W0:Y:S01]  /*28b0*/  LDL R94, [R1+0x94] ;  /* 0x00009400015e7983 */ /* 0x000e220000100800 */
[----:B-1----:R-:W-:-:S03]  /*28c0*/  IADD3 R92, P6, R93, R10, RZ ;  /* 0x0000000a5d5c7210 */ /* 0x002fc60007fde0ff */
[----:B------:R-:W3:Y:S01]  /*28d0*/  LDL R93, [R1+0x58] ;  /* 0x00005800015d7983 */ /* 0x000ee20000100800 */
[----:B------:R-:W-:Y:S01]  /*28e0*/  PRMT R121, RZ, 0x7610, R121 ;  /* 0x00007610ff797816 */ /* 0x000fe20000000079 */
[----:B0-----:R-:W-:Y:S01]  /*28f0*/  IMAD.MOV.U32 R91, RZ, RZ, R94 ;  /* 0x000000ffff5b7224 */ /* 0x001fe200078e005e */
[----:B---3--:R-:W-:Y:S02]  /*2900*/  LEA.HI.X.SX32 R93, R93, R9, 0x1, P6 ;  /* 0x000000095d5d7211 */ /* 0x008fe400030f0eff */
[----:B------:R-:W-:Y:S02]  /*2910*/  IADD3 R90, P6, R94, R10, RZ ;  /* 0x0000000a5e5a7210 */ /* 0x000fe40007fde0ff */
[----:B------:R-:W-:Y:S01]  /*2920*/  LOP3.LUT R94, R0, 0x18, RZ, 0xfc, !PT ;  /* 0x00000018005e7812 */ /* 0x000fe200078efcff */
[----:B------:R0:W3:Y:S03]  /*2930*/  @!P0 LDG.E.U8 R121, desc[UR14][R92.64] ;  /* 0x0000000e5c798981 */ /* 0x0000e6000c1e1100 */
[----:B------:R-:W-:-:S02]  /*2940*/  ISETP.GE.AND P0, PT, R94, UR13, PT ;  /* 0x0000000d5e007c0c */ /* 0x000fc4000bf06270 */
[----:B------:R-:W0:Y:S01]  /*2950*/  LDL R94, [R1+0x5c] ;  /* 0x00005c00015e7983 */ /* 0x000e220000100800 */
[----:B------:R-:W-:Y:S02]  /*2960*/  LEA.HI.X.SX32 R91, R91, R9, 0x1, P6 ;  /* 0x000000095b5b7211 */ /* 0x000fe400030f0eff */
[----:B------:R-:W-:Y:S02]  /*2970*/  PRMT R123, RZ, 0x7610, R123 ;  /* 0x00007610ff7b7816 */ /* 0x000fe4000000007b */
[----:B------:R-:W-:-:S04]  /*2980*/  PRMT R125, RZ, 0x7610, R125 ;  /* 0x00007610ff7d7816 */ /* 0x000fc8000000007d */
[----:B------:R1:W3:Y:S04]  /*2990*/  @!P1 LDG.E.U8 R123, desc[UR14][R90.64] ;  /* 0x0000000e5a7b9981 */ /* 0x0002e8000c1e1100 */
[----:B------:R-:W5:Y:S01]  /*29a0*/  LDL R90, [R1+0x98] ;  /* 0x00009800015a7983 */ /* 0x000f620000100800 */
[----:B0-----:R-:W-:Y:S01]  /*29b0*/  IMAD.MOV.U32 R93, RZ, RZ, R94 ;  /* 0x000000ffff5d7224 */ /* 0x001fe200078e005e */
[----:B------:R-:W-:-:S04]  /*29c0*/  IADD3 R92, P6, R94, R10, RZ ;  /* 0x0000000a5e5c7210 */ /* 0x000fc80007fde0ff */
[----:B------:R-:W-:-:S05]  /*29d0*/  LEA.HI.X.SX32 R93, R93, R9, 0x1, P6 ;  /* 0x000000095d5d7211 */ /* 0x000fca00030f0eff */
[----:B------:R0:W3:Y:S04]  /*29e0*/  @!P2 LDG.E.U8 R125, desc[UR14][R92.64] ;  /* 0x0000000e5c7da981 */ /* 0x0000e8000c1e1100 */
[----:B------:R-:W2:Y:S01]  /*29f0*/  LDL R93, [R1+0x98] ;  /* 0x00009800015d7983 */ /* 0x000ea20000100800 */
[----:B------:R-:W-:-:S04]  /*2a00*/  LOP3.LUT R94, R0, 0x1c, RZ, 0xfc, !PT ;  /* 0x0000001c005e7812 */ /* 0x000fc800078efcff */
[----:B------:R-:W-:Y:S02]  /*2a10*/  ISETP.GE.AND P1, PT, R94, UR13, PT ;  /* 0x0000000d5e007c0c */ /* 0x000fe4000bf26270 */
[----:B------:R-:W0:Y:S01]  /*2a20*/  LDL R94, [R1+0x60] ;  /* 0x00006000015e7983 */ /* 0x000e220000100800 */
[----:B-1----:R-:W-:Y:S02]  /*2a30*/  LOP3.LUT R91, R0, 0x20, RZ, 0xfc, !PT ;  /* 0x00000020005b7812 */ /* 0x002fe400078efcff */
[----:B-----5:R-:W-:Y:S02]  /*2a40*/  IADD3 R90, P6, R90, R10, RZ ;  /* 0x0000000a5a5a7210 */ /* 0x020fe40007fde0ff */
[----:B------:R-:W-:Y:S02]  /*2a50*/  ISETP.GE.AND P2, PT, R91, UR13, PT ;  /* 0x0000000d5b007c0c */ /* 0x000fe4000bf46270 */
[----:B------:R-:W-:Y:S02]  /*2a60*/  PRMT R95, RZ, 0x7610, R95 ;  /* 0x00007610ff5f7816 */ /* 0x000fe4000000005f */
[----:B------:R-:W-:-:S02]  /*2a70*/  PRMT R3, RZ, 0x7610, R3 ;  /* 0x00007610ff037816 */ /* 0x000fc40000000003 */
[----:B--2---:R-:W-:-:S05]  /*2a80*/  LEA.HI.X.SX32 R91, R93, R9, 0x1, P6 ;  /* 0x000000095d5b7211 */ /* 0x004fca00030f0eff */
[----:B------:R-:W2:Y:S04]  /*2a90*/  @!P3 LDG.E.U8 R95, desc[UR14][R90.64] ;  /* 0x0000000e5a5fb981 */ /* 0x000ea8000c1e1100 */
[----:B------:R-:W5:Y:S01]  /*2aa0*/  LDL R91, [R1+0x9c] ;  /* 0x00009c00015b7983 */ /* 0x000f620000100800 */
[----:B0-----:R-:W-:Y:S01]  /*2ab0*/  IMAD.MOV.U32 R93, RZ, RZ, R94 ;  /* 0x000000ffff5d7224 */ /* 0x001fe200078e005e */
[----:B------:R-:W-:-:S04]  /*2ac0*/  IADD3 R92, P6, R94, R10, RZ ;  /* 0x0000000a5e5c7210 */ /* 0x000fc80007fde0ff */
[----:B------:R-:W-:-:S05]  /*2ad0*/  LEA.HI.X.SX32 R93, R93, R9, 0x1, P6 ;  /* 0x000000095d5d7211 */ /* 0x000fca00030f0eff */
[----:B------:R0:W3:Y:S02]  /*2ae0*/  @!P4 LDG.E.U8 R3, desc[UR14][R92.64] ;  /* 0x0000000e5c03c981 */ /* 0x0000e4000c1e1100 */
[----:B0-----:R-:W0:Y:S02]  /*2af0*/  S2R R93, SR_TID.X ;  /* 0x00000000005d7919 */ /* 0x001e240000002100 */
[----:B0-----:R-:W-:Y:S01]  /*2b00*/  LEA.HI R92, R93, 0x1a, RZ, 0x18 ;  /* 0x0000001a5d5c7811 */ /* 0x001fe200078fc0ff */
[----:B--2---:R0:W-:Y:S04]  /*2b10*/  STL [R1+0x8], R95 ;  /* 0x0000085f01007387 */ /* 0x0041e80000100800 */
[----:B------:R-:W2:Y:S01]  /*2b20*/  LDL R93, [R1+0x64] ;  /* 0x00006400015d7983 */ /* 0x000ea20000100800 */
[----:B-----5:R-:W-:-:S03]  /*2b30*/  IADD3 R90, P6, R91, R10, RZ ;  /* 0x0000000a5b5a7210 */ /* 0x020fc60007fde0ff */
[----:B0-----:R-:W5:Y:S04]  /*2b40*/  LDL R95, [R1+0x68] ;  /* 0x00006800015f7983 */ /* 0x001f680000100800 */
[----:B------:R-:W4:Y:S01]  /*2b50*/  LDL R91, [R1+0x9c] ;  /* 0x00009c00015b7983 */ /* 0x000f220000100800 */
[----:B------:R-:W-:-:S04]  /*2b60*/  LOP3.LUT R94, R0, 0x24, RZ, 0xfc, !PT ;  /* 0x00000024005e7812 */ /* 0x000fc800078efcff */
[----:B------:R-:W-:Y:S02]  /*2b70*/  ISETP.GE.AND P3, PT, R94, UR13, PT ;  /* 0x0000000d5e007c0c */ /* 0x000fe4000bf66270 */
[----:B------:R-:W-:Y:S02]  /*2b80*/  PRMT R94, RZ, 0x7610, R94 ;  /* 0x00007610ff5e7816 */ /* 0x000fe4000000005e */
[----:B------:R-:W-:Y:S02]  /*2b90*/  ISETP.GE.AND P4, PT, R92, UR13, PT ;  /* 0x0000000d5c007c0c */ /* 0x000fe4000bf86270 */
[----:B----4-:R-:W-:Y:S02]  /*2ba0*/  LEA.HI.X.SX32 R91, R91, R9, 0x1, P6 ;  /* 0x000000095b5b7211 */ /* 0x010fe400030f0eff */
[----:B--2---:R-:W-:Y:S02]  /*2bb0*/  IADD3 R92, P6, R93, R10, RZ ;  /* 0x0000000a5d5c7210 */ /* 0x004fe40007fde0ff */
[----:B------:R-:W2:Y:S04]  /*2bc0*/  LDL R93, [R1+0x64] ;  /* 0x00006400015d7983 */ /* 0x000ea80000100800 */
[----:B------:R0:W-:Y:S02]  /*2bd0*/  STL.S16 [R1+0x4], R94 ;  /* 0x0000045e01007387 */ /* 0x0001e40000100600 */
[----:B0-----:R-:W-:-:S02]  /*2be0*/  LOP3.LUT R94, R0, 0x28, RZ, 0xfc, !PT ;  /* 0x00000028005e7812 */ /* 0x001fc400078efcff */
[----:B------:R-:W4:Y:S04]  /*2bf0*/  LDL R0, [R1+0x4] ;  /* 0x0000040001007983 */ /* 0x000f280000100800 */
[----:B----4-:R0:W4:Y:S02]  /*2c00*/  @!P5 LDG.E.U8 R0, desc[UR14][R90.64] ;  /* 0x0000000e5a00d981 */ /* 0x010124000c1e1100 */
[----:B0-----:R-:W0:Y:S02]  /*2c10*/  S2R R91, SR_TID.X ;  /* 0x00000000005b7919 */ /* 0x001e240000002100 */
[----:B0-----:R-:W-:Y:S02]  /*2c20*/  LEA.HI R91, R91, 0x1a, RZ, 0x18 ;  /* 0x0000001a5b5b7811 */ /* 0x001fe400078fc0ff */
[----:B------:R-:W-:-:S02]  /*2c30*/  PRMT R2, RZ, 0x7610, R2 ;  /* 0x00007610ff027816 */ /* 0x000fc40000000002 */
[----:B--2---:R-:W-:Y:S02]  /*2c40*/  LEA.HI.X.SX32 R93, R93, R9, 0x1, P6 ;  /* 0x000000095d5d7211 */ /* 0x004fe400030f0eff */
[----:B------:R-:W-:-:S03]  /*2c50*/  PRMT R6, RZ, 0x7610, R6 ;  /* 0x00007610ff067816 */ /* 0x000fc60000000006 */
[----:B------:R-:W2:Y:S04]  /*2c60*/  @!P0 LDG.E.U8 R2, desc[UR14][R92.64] ;  /* 0x0000000e5c028981 */ /* 0x000ea8000c1e1100 */
[----:B----4-:R0:W-:Y:S01]  /*2c70*/  @!P5 STL [R1+0x4], R0 ;  /* 0x000004000100d387 */ /* 0x0101e20000100800 */
[----:B------:R-:W-:Y:S02]  /*2c80*/  ISETP.GE.AND P5, PT, R94, UR13, PT ;  /* 0x0000000d5e007c0c */ /* 0x000fe4000bfa6270 */
[----:B------:R-:W1:Y:S01]  /*2c90*/  LDC R94, c[0x0][0x238] ;  /* 0x00008e00ff5e7b82 */ /* 0x000e620000000800 */
[----:B0-----:R-:W0:Y:S01]  /*2ca0*/  S2R R0, SR_TID.X ;  /* 0x0000000000007919 */ /* 0x001e220000002100 */
[----:B-1----:R-:W-:Y:S02]  /*2cb0*/  IMAD R94, R91, R94, RZ ;  /* 0x0000005e5b5e7224 */ /* 0x002fe400078e02ff */
[----:B------:R-:W1:Y:S03]  /*2cc0*/  S2R R91, SR_TID.X ;  /* 0x00000000005b7919 */ /* 0x000e660000002100 */
[----:B------:R-:W-:-:S02]  /*2cd0*/  IADD3 R90, P6, R94, R10, RZ ;  /* 0x0000000a5e5a7210 */ /* 0x000fc40007fde0ff */
[----:B0-----:R-:W-:-:S04]  /*2ce0*/  SHF.R.U32.HI R0, RZ, 0x8, R0 ;  /* 0x00000008ff007819 */ /* 0x001fc80000011600 */
[----:B------:R-:W-:Y:S02]  /*2cf0*/  SGXT.U32 R0, R0, 0x1 ;  /* 0x000000010000781a */ /* 0x000fe40000000000 */
[----:B-1----:R-:W-:-:S04]  /*2d00*/  LEA.HI R91, R91, 0x1e, RZ, 0x18 ;  /* 0x0000001e5b5b7811 */ /* 0x002fc800078fc0ff */
[----:B------:R-:W-:Y:S02]  /*2d10*/  ISETP.GE.AND P0, PT, R91, UR13, PT ;  /* 0x0000000d5b007c0c */ /* 0x000fe4000bf06270 */
[----:B------:R-:W-:Y:S02]  /*2d20*/  LEA.HI.X.SX32 R91, R94, R9, 0x1, P6 ;  /* 0x000000095e5b7211 */ /* 0x000fe400030f0eff */
[----:B------:R-:W-:-:S03]  /*2d30*/  LOP3.LUT R94, R0, 0x2c, RZ, 0xfc, !PT ;  /* 0x0000002c005e7812 */ /* 0x000fc600078efcff */
[----:B------:R0:W4:Y:S01]  /*2d40*/  @!P4 LDG.E.U8 R6, desc[UR14][R90.64] ;  /* 0x0000000e5a06c981 */ /* 0x000122000c1e1100 */
[----:B------:R-:W-:-:S03]  /*2d50*/  ISETP.GE.AND P4, PT, R94, UR13, PT ;  /* 0x0000000d5e007c0c */ /* 0x000fc6000bf86270 */
[----:B------:R-:W3:Y:S01]  /*2d60*/  LDL R94, [R1+0x6c] ;  /* 0x00006c00015e7983 */ /* 0x000ee20000100800 */
[----:B------:R-:W1:Y:S01]  /*2d70*/  S2R R0, SR_TID.X ;  /* 0x0000000000007919 */ /* 0x000e620000002100 */
[----:B0-----:R-:W0:Y:S01]  /*2d80*/  LDC R91, c[0x0][0x238] ;  /* 0x00008e00ff5b7b82 */ /* 0x001e220000000800 */
[----:B-----5:R-:W-:-:S04]  /*2d90*/  IADD3 R92, P6, R95, R10, RZ ;  /* 0x0000000a5f5c7210 */ /* 0x020fc80007fde0ff */
[----:B------:R-:W-:Y:S02]  /*2da0*/  LEA.HI.X.SX32 R93, R95, R9, 0x1, P6 ;  /* 0x000000095f5d7211 */ /* 0x000fe400030f0eff */
[----:B------:R-:W-:Y:S01]  /*2db0*/  PRMT R124, RZ, 0x7610, R124 ;  /* 0x00007610ff7c7816 */ /* 0x000fe2000000007c */
[----:B------:R-:W5:Y:S05]  /*2dc0*/  LDL R95, [R1+0x70] ;  /* 0x00007000015f7983 */ /* 0x000f6a0000100800 */
[----:B------:R2:W4:Y:S01]  /*2dd0*/  @!P1 LDG.E.U8 R124, desc[UR14][R92.64] ;  /* 0x0000000e5c7c9981 */ /* 0x000522000c1e1100 */
[----:B-1----:R-:W-:-:S05]  /*2de0*/  LEA.HI R90, R0, 0x1e, RZ, 0x18 ;  /* 0x0000001e005a7811 */ /* 0x002fca00078fc0ff */
[----:B0-----:R-:W-:-:S05]  /*2df0*/  IMAD R91, R90, R91, RZ ;  /* 0x0000005b5a5b7224 */ /* 0x001fca00078e02ff */
[----:B------:R-:W-:Y:S02]  /*2e00*/  IADD3 R90, P6, R91, R10, RZ ;  /* 0x0000000a5b5a7210 */ /* 0x000fe40007fde0ff */
[----:B------:R-:W0:Y:S01]  /*2e10*/  LDC R91, c[0x0][0x238] ;  /* 0x00008e00ff5b7b82 */ /* 0x000e220000000800 */
[----:B------:R-:W-:Y:S01]  /*2e20*/  LEA.HI R0, R0, 0x1e, RZ, 0x18 ;  /* 0x0000001e00007811 */ /* 0x000fe200078fc0ff */
[----:B--2---:R-:W1:Y:S04]  /*2e30*/  S2R R93, SR_TID.X ;  /* 0x00000000005d7919 */ /* 0x004e680000002100 */
[----:B0-----:R-:W-:Y:S02]  /*2e40*/  IMAD R91, R0, R91, RZ ;  /* 0x0000005b005b7224 */ /* 0x001fe400078e02ff */
[----:B------:R-:W0:Y:S03]  /*2e50*/  S2R R0, SR_TID.X ;  /* 0x0000000000007919 */ /* 0x000e260000002100 */
[----:B------:R-:W-:-:S02]  /*2e60*/  LEA.HI.X.SX32 R91, R91, R9, 0x1, P6 ;  /* 0x000000095b5b7211 */ /* 0x000fc400030f0eff */
[----:B-1----:R-:W-:-:S04]  /*2e70*/  LEA.HI R93, R93, 0x22, RZ, 0x18 ;  /* 0x000000225d5d7811 */ /* 0x002fc800078fc0ff */
[----:B------:R-:W-:Y:S02]  /*2e80*/  ISETP.GE.AND P1, PT, R93, UR13, PT ;  /* 0x0000000d5d007c0c */ /* 0x000fe4000bf26270 */
[----:B------:R-:W-:-:S06]  /*2e90*/  PRMT R122, RZ, 0x7610, R122 ;  /* 0x00007610ff7a7816 */ /* 0x000fcc000000007a */
[----:B------:R1:W2:Y:S01]  /*2ea0*/  @!P0 LDG.E.U8 R122, desc[UR14][R90.64] ;  /* 0x0000000e5a7a8981 */ /* 0x0002a2000c1e1100 */
[----:B0-----:R-:W-:-:S04]  /*2eb0*/  SHF.R.U32.HI R0, RZ, 0x8, R0 ;  /* 0x00000008ff007819 */ /* 0x001fc80000011600 */
[----:B------:R-:W-:Y:S02]  /*2ec0*/  SGXT.U32 R0, R0, 0x1 ;  /* 0x000000010000781a */ /* 0x000fe40000000000 */
[----:B---3--:R-:W-:Y:S01]  /*2ed0*/  IADD3 R92, P6, R94, R10, RZ ;  /* 0x0000000a5e5c7210 */ /* 0x008fe20007fde0ff */
[----:B------:R-:W-:Y:S01]  /*2ee0*/  IMAD.MOV.U32 R93, RZ, RZ, R94 ;  /* 0x000000ffff5d7224 */ /* 0x000fe200078e005e */
[----:B------:R-:W-:Y:S02]  /*2ef0*/  LOP3.LUT R94, R0, 0x30, RZ, 0xfc, !PT ;  /* 0x00000030005e7812 */ /* 0x000fe400078efcff */
[----:B------:R-:W1:Y:S02]  /*2f00*/  S2R R0, SR_TID.X ;  /* 0x0000000000007919 */ /* 0x000e640000002100 */
[----:B------:R-:W-:Y:S02]  /*2f10*/  ISETP.GE.AND P0, PT, R94, UR13, PT ;  /* 0x0000000d5e007c0c */ /* 0x000fe4000bf06270 */
[----:B------:R-:W0:Y:S01]  /*2f20*/  LDC R94, c[0x0][0x238] ;  /* 0x00008e00ff5e7b82 */ /* 0x000e220000000800 */
[----:B------:R-:W-:-:S02]  /*2f30*/  LEA.HI.X.SX32 R93, R93, R9, 0x1, P6 ;  /* 0x000000095d5d7211 */ /* 0x000fc400030f0eff */
[----:B-1----:R-:W-:-:S05]  /*2f40*/  LEA.HI R91, R0, 0x22, RZ, 0x18 ;  /* 0x00000022005b7811 */ /* 0x002fca00078fc0ff */
[----:B0-----:R-:W-:-:S05]  /*2f50*/  IMAD R94, R91, R94, RZ ;  /* 0x0000005e5b5e7224 */ /* 0x001fca00078e02ff */
[----:B------:R-:W-:-:S04]  /*2f60*/  IADD3 R90, P6, R94, R10, RZ ;  /* 0x0000000a5e5a7210 */ /* 0x000fc80007fde0ff */
[----:B------:R-:W-:Y:S02]  /*2f70*/  LEA.HI.X.SX32 R91, R94, R9, 0x1, P6 ;  /* 0x000000095e5b7211 */ /* 0x000fe400030f0eff */
[----:B------:R-:W3:Y:S01]  /*2f80*/  LDL R94, [R1+0x74] ;  /* 0x00007400015e7983 */ /* 0x000ee20000100800 */
[----:B------:R-:W-:-:S06]  /*2f90*/  PRMT R120, RZ, 0x7610, R120 ;  /* 0x00007610ff787816 */ /* 0x000fcc0000000078 */
[----:B------:R5:W2:Y:S02]  /*2fa0*/  @!P2 LDG.E.U8 R120, desc[UR14][R92.64] ;  /* 0x0000000e5c78a981 */ /* 0x000aa4000c1e1100 */
[----:B-----5:R-:W-:-:S04]  /*2fb0*/  IADD3 R92, P2, R95, R10, RZ ;  /* 0x0000000a5f5c7210 */ /* 0x020fc80007f5e0ff */
[----:B------:R-:W-:Y:S02]  /*2fc0*/  LEA.HI.X.SX32 R93, R95, R9, 0x1, P2 ;  /* 0x000000095f5d7211 */ /* 0x000fe400010f0eff */
[----:B------:R-:W0:Y:S01]  /*2fd0*/  LDC R95, c[0x0][0x238] ;  /* 0x00008e00ff5f7b82 */ /* 0x000e220000000800 */
[----:B------:R-:W-:Y:S02]  /*2fe0*/  PRMT R118, RZ, 0x7610, R118 ;  /* 0x00007610ff767816 */ /* 0x000fe40000000076 */
[----:B------:R-:W-:-:S04]  /*2ff0*/  LEA.HI R0, R0, 0x26, RZ, 0x18 ;  /* 0x0000002600007811 */ /* 0x000fc800078fc0ff */
[----:B------:R-:W-:Y:S01]  /*3000*/  ISETP.GE.AND P6, PT, R0, UR13, PT ;  /* 0x0000000d00007c0c */ /* 0x000fe2000bfc6270 */
[----:B------:R1:W5:Y:S01]  /*3010*/  @!P1 LDG.E.U8 R118, desc[UR14][R90.64] ;  /* 0x0000000e5a769981 */ /* 0x000362000c1e1100 */
[----:B------:R-:W-:-:S04]  /*3020*/  SHF.R.U32.HI R0, RZ, 0x8, R7 ;  /* 0x00000008ff007819 */ /* 0x000fc80000011607 */
[----:B------:R-:W-:Y:S01]  /*3030*/  SGXT.U32 R0, R0, 0x1 ;  /* 0x000000010000781a */ /* 0x000fe20000000000 */
[----:B-1----:R-:W1:Y:S03]  /*3040*/  S2R R91, SR_TID.X ;  /* 0x00000000005b7919 */ /* 0x002e660000002100 */
[----:B------:R-:W-:-:S05]  /*3050*/  LOP3.LUT R0, R0, 0x28, RZ, 0xfc, !PT ;  /* 0x0000002800007812 */ /* 0x000fca00078efcff */
[----:B0-----:R-:W-:Y:S02]  /*3060*/  IMAD R0, R0, R95, RZ ;  /* 0x0000005f00007224 */ /* 0x001fe400078e02ff */
[----:B------:R-:W0:Y:S01]  /*3070*/  LDC R95, c[0x0][0x238] ;  /* 0x00008e00ff5f7b82 */ /* 0x000e220000000800 */
[----:B------:R-:W-:Y:S02]  /*3080*/  PRMT R116, RZ, 0x7610, R116 ;  /* 0x00007610ff747816 */ /* 0x000fe40000000074 */
[----:B------:R-:W-:-:S04]  /*3090*/  PRMT R113, RZ, 0x7610, R113 ;  /* 0x00007610ff717816 */ /* 0x000fc80000000071 */
[----:B------:R4:W5:Y:S01]  /*30a0*/  @!P3 LDG.E.U8 R116, desc[UR14][R92.64] ;  /* 0x0000000e5c74b981 */ /* 0x000962000c1e1100 */
[----:B-1----:R-:W-:-:S05]  /*30b0*/  LEA.HI R91, R91, 0x26, RZ, 0x18 ;  /* 0x000000265b5b7811 */ /* 0x002fca00078fc0ff */
[----:B0-----:R-:W-:-:S05]  /*30c0*/  IMAD R95, R91, R95, RZ ;  /* 0x0000005f5b5f7224 */ /* 0x001fca00078e02ff */
[----:B------:R-:W-:-:S04]  /*30d0*/  IADD3 R90, P1, R95, R10, RZ ;  /* 0x0000000a5f5a7210 */ /* 0x000fc80007f3e0ff */
[----:B------:R-:W-:Y:S02]  /*30e0*/  LEA.HI.X.SX32 R91, R95, R9, 0x1, P1 ;  /* 0x000000095f5b7211 */ /* 0x000fe400008f0eff */
[----:B------:R-:W0:Y:S01]  /*30f0*/  LDC R95, c[0x0][0x238] ;  /* 0x00008e00ff5f7b82 */ /* 0x000e220000000800 */
[----:B----4-:R-:W-:-:S04]  /*3100*/  IADD3 R92, P2, R0, R10, RZ ;  /* 0x0000000a005c7210 */ /* 0x010fc80007f5e0ff */
[----:B------:R-:W-:-:S05]  /*3110*/  LEA.HI.X.SX32 R93, R0, R9, 0x1, P2 ;  /* 0x00000009005d7211 */ /* 0x000fca00010f0eff */
[----:B------:R3:W4:Y:S01]  /*3120*/  @!P5 LDG.E.U8 R113, desc[UR14][R92.64] ;  /* 0x0000000e5c71d981 */ /* 0x000722000c1e1100 */
[----:B------:R-:W-:Y:S02]  /*3130*/  LEA.HI R7, R7, 0x2a, RZ, 0x18 ;  /* 0x0000002a07077811 */ /* 0x000fe400078fc0ff */
[----:B------:R-:W-:Y:S02]  /*3140*/  PRMT R111, RZ, 0x7610, R111 ;  /* 0x00007610ff6f7816 */ /* 0x000fe4000000006f */
[C---:B------:R-:W-:Y:S01]  /*3150*/  ISETP.GE.AND P1, PT, R7.reuse, UR13, PT ;  /* 0x0000000d07007c0c */ /* 0x040fe2000bf26270 */
[----:B0-----:R-:W-:Y:S02]  /*3160*/  IMAD R95, R7, R95, RZ ;  /* 0x0000005f075f7224 */ /* 0x001fe400078e02ff */
[----:B------:R-:W2:Y:S01]  /*3170*/  LDL.LU R7, [R1+0xdc] ;  /* 0x0000dc0001077983 */ /* 0x000ea20000300800 */
[----:B---3--:R-:W-:Y:S01]  /*3180*/  IMAD.MOV.U32 R93, RZ, RZ, R94 ;  /* 0x000000ffff5d7224 */ /* 0x008fe200078e005e */
[----:B------:R-:W-:-:S02]  /*3190*/  IADD3 R92, P5, R94, R10, RZ ;  /* 0x0000000a5e5c7210 */ /* 0x000fc40007fbe0ff */
[----:B------:R-:W-:Y:S01]  /*31a0*/  PRMT R114, RZ, 0x7610, R114 ;  /* 0x00007610ff727816 */ /* 0x000fe20000000072 */
[----:B------:R-:W0:Y:S01]  /*31b0*/  LDC R94, c[0x0][0x238] ;  /* 0x00008e00ff5e7b82 */ /* 0x000e220000000800 */
[----:B------:R-:W-:-:S04]  /*31c0*/  LEA.HI.X.SX32 R93, R93, R9, 0x1, P5 ;  /* 0x000000095d5d7211 */ /* 0x000fc800028f0eff */
[----:B------:R1:W3:Y:S04]  /*31d0*/  @!P6 LDG.E.U8 R114, desc[UR14][R90.64] ;  /* 0x0000000e5a72e981 */ /* 0x0002e8000c1e1100 */
[----:B------:R0:W4:Y:S04]  /*31e0*/  @!P4 LDG.E.U8 R111, desc[UR14][R92.64] ;  /* 0x0000000e5c6fc981 */ /* 0x000128000c1e1100 */
[----:B------:R-:W5:Y:S01]  /*31f0*/  LDL R92, [R1+0x78] ;  /* 0x00007800015c7983 */ /* 0x000f620000100800 */
[----:B-1----:R-:W1:Y:S01]  /*3200*/  S2R R91, SR_TID.X ;  /* 0x00000000005b7919 */ /* 0x002e620000002100 */
[----:B------:R-:W0:Y:S01]  /*3210*/  S2R R0, SR_TID.X ;  /* 0x0000000000007919 */ /* 0x000e220000002100 */
[----:B------:R-:W-:-:S02]  /*3220*/  IADD3 R90, P3, R95, R10, RZ ;  /* 0x0000000a5f5a7210 */ /* 0x000fc40007f7e0ff */
[----:B-1----:R-:W-:-:S05]  /*3230*/  LEA.HI R91, R91, 0x2e, RZ, 0x18 ;  /* 0x0000002e5b5b7811 */ /* 0x002fca00078fc0ff */
[----:B0-----:R-:W-:Y:S01]  /*3240*/  IMAD R94, R91, R94, RZ ;  /* 0x0000005e5b5e7224 */ /* 0x001fe200078e02ff */
[----:B------:R-:W-:Y:S02]  /*3250*/  LEA.HI.X.SX32 R91, R95, R9, 0x1, P3 ;  /* 0x000000095f5b7211 */ /* 0x000fe400018f0eff */
[----:B------:R-:W0:Y:S01]  /*3260*/  LDC R95, c[0x0][0x238] ;  /* 0x00008e00ff5f7b82 */ /* 0x000e220000000800 */
[----:B------:R-:W-:Y:S01]  /*3270*/  LEA.HI R0, R0, 0x2e, RZ, 0x18 ;  /* 0x0000002e00007811 */ /* 0x000fe200078fc0ff */
[----:B------:R-:W1:Y:S03]  /*3280*/  S2R R93, SR_TID.X ;  /* 0x00000000005d7919 */ /* 0x000e660000002100 */
[----:B------:R-:W-:Y:S02]  /*3290*/  ISETP.GE.AND P2, PT, R0, UR13, PT ;  /* 0x0000000d00007c0c */ /* 0x000fe4000bf46270 */
[----:B------:R-:W-:-:S02]  /*32a0*/  IADD3 R94, P3, R94, R10, RZ ;  /* 0x0000000a5e5e7210 */ /* 0x000fc40007f7e0ff */
[----:B------:R-:W-:Y:S01]  /*32b0*/  PRMT R110, RZ, 0x7610, R110 ;  /* 0x00007610ff6e7816 */ /* 0x000fe2000000006e */
[----:B0-----:R-:W-:-:S05]  /*32c0*/  IMAD R95, R0, R95, RZ ;  /* 0x0000005f005f7224 */ /* 0x001fca00078e02ff */
[----:B------:R-:W-:-:S05]  /*32d0*/  LEA.HI.X.SX32 R95, R95, R9, 0x1, P3 ;  /* 0x000000095f5f7211 */ /* 0x000fca00018f0eff */
[----:B------:R0:W4:Y:S02]  /*32e0*/  @!P2 LDG.E.U8 R110, desc[UR14][R94.64] ;  /* 0x0000000e5e6ea981 */ /* 0x000124000c1e1100 */
[----:B0-----:R-:W0:Y:S01]  /*32f0*/  LDC R94, c[0x0][0x238] ;  /* 0x00008e00ff5e7b82 */ /* 0x001e220000000800 */
[----:B------:R-:W-:Y:S01]  /*3300*/  PRMT R112, RZ, 0x7610, R112 ;  /* 0x00007610ff707816 */ /* 0x000fe20000000070 */
[----:B------:R-:W2:Y:S05]  /*3310*/  LDL R95, [R1+0x80] ;  /* 0x00008000015f7983 */ /* 0x000eaa0000100800 */
[----:B------:R1:W4:Y:S01]  /*3320*/  @!P1 LDG.E.U8 R112, desc[UR14][R90.64] ;  /* 0x0000000e5a709981 */ /* 0x000322000c1e1100 */
[----:B------:R-:W-:-:S02]  /*3330*/  PRMT R109, RZ, 0x7610, R109 ;  /* 0x00007610ff6d7816 */ /* 0x000fc4000000006d */
[----:B-1----:R-:W-:-:S04]  /*3340*/  LEA.HI R91, R93, 0x32, RZ, 0x18 ;  /* 0x000000325d5b7811 */ /* 0x002fc800078fc0ff */
[C---:B------:R-:W-:Y:S01]  /*3350*/  ISETP.GE.AND P2, PT, R91.reuse, UR13, PT ;  /* 0x0000000d5b007c0c */ /* 0x040fe2000bf46270 */
[----:B0-----:R-:W-:Y:S01]  /*3360*/  IMAD R94, R91, R94, RZ ;  /* 0x0000005e5b5e7224 */ /* 0x001fe200078e02ff */
[----:B-----5:R-:W-:-:S04]  /*3370*/  IADD3 R90, P1, R92, R10, RZ ;  /* 0x0000000a5c5a7210 */ /* 0x020fc80007f3e0ff */
[----:B------:R-:W-:-:S05]  /*3380*/  LEA.HI.X.SX32 R91, R92, R9, 0x1, P1 ;  /* 0x000000095c5b7211 */ /* 0x000fca00008f0eff */
[----:B------:R0:W5:Y:S04]  /*3390*/  @!P0 LDG.E.U8 R109, desc[UR14][R90.64] ;  /* 0x0000000e5a6d8981 */ /* 0x000168000c1e1100 */
[----:B------:R-:W0:Y:S01]  /*33a0*/  LDL R91, [R1+0x7c] ;  /* 0x00007c00015b7983 */ /* 0x000e220000100800 */
[----:B------:R-:W1:Y:S01]  /*33b0*/  S2R R0, SR_TID.X ;  /* 0x0000000000007919 */ /* 0x000e620000002100 */
[----:B0-----:R-:W-:Y:S02]  /*33c0*/  IADD3 R90, P0, R91, R10, RZ ;  /* 0x0000000a5b5a7210 */ /* 0x001fe40007f1e0ff */
[----:B------:R-:W3:Y:S01]  /*33d0*/  LDL R91, [R1+0x7c] ;  /* 0x00007c00015b7983 */ /* 0x000ee20000100800 */
[----:B-1----:R-:W-:-:S04]  /*33e0*/  SHF.R.U32.HI R0, RZ, 0x8, R0 ;  /* 0x00000008ff007819 */ /* 0x002fc80000011600 */
[----:B------:R-:W-:-:S04]  /*33f0*/  SGXT.U32 R0, R0, 0x1 ;  /* 0x000000010000781a */ /* 0x000fc80000000000 */
[----:B------:R-:W-:-:S04]  /*3400*/  LOP3.LUT R93, R0, 0x34, RZ, 0xfc, !PT ;  /* 0x00000034005d7812 */ /* 0x000fc800078efcff */
[----:B------:R-:W-:Y:S02]  /*3410*/  ISETP.GE.AND P3, PT, R93, UR13, PT ;  /* 0x0000000d5d007c0c */ /* 0x000fe4000bf66270 */
[----:B------:R-:W-:Y:S02]  /*3420*/  PRMT R106, RZ, 0x7610, R106 ;  /* 0x00007610ff6a7816 */ /* 0x000fe4000000006a */
[----:B------:R-:W-:-:S04]  /*3430*/  IADD3 R92, P1, R94, R10, RZ ;  /* 0x0000000a5e5c7210 */ /* 0x000fc80007f3e0ff */
[----:B------:R-:W-:Y:S02]  /*3440*/  LEA.HI.X.SX32 R93, R94, R9, 0x1, P1 ;  /* 0x000000095e5d7211 */ /* 0x000fe400008f0eff */
[----:B------:R-:W0:Y:S01]  /*3450*/  S2R R94, SR_TID.X ;  /* 0x00000000005e7919 */ /* 0x000e220000002100 */
[----:B------:R-:W-:-:S06]  /*3460*/  PRMT R108, RZ, 0x7610, R108 ;  /* 0x00007610ff6c7816 */ /* 0x000fcc000000006c */
[----:B------:R-:W5:Y:S01]  /*3470*/  @!P2 LDG.E.U8 R108, desc[UR14][R92.64] ;  /* 0x0000000e5c6ca981 */ /* 0x000f62000c1e1100 */
[----:B0-----:R-:W-:-:S04]  /*3480*/  LEA.HI R94, R94, 0x36, RZ, 0x18 ;  /* 0x000000365e5e7811 */ /* 0x001fc800078fc0ff */
[----:B------:R-:W-:Y:S02]  /*3490*/  ISETP.GE.AND P1, PT, R94, UR13, PT ;  /* 0x0000000d5e007c0c */ /* 0x000fe4000bf26270 */
[----:B------:R-:W4:Y:S01]  /*34a0*/  LDL R94, [R1+0x84] ;  /* 0x00008400015e7983 */ /* 0x000f220000100800 */
[----:B------:R-:W-:Y:S02]  /*34b0*/  PRMT R104, RZ, 0x7610, R104 ;  /* 0x00007610ff687816 */ /* 0x000fe40000000068 */
[----:B------:R-:W-:Y:S02]  /*34c0*/  PRMT R102, RZ, 0x7610, R102 ;  /* 0x00007610ff667816 */ /* 0x000fe40000000066 */
[----:B---3--:R-:W-:-:S05]  /*34d0*/  LEA.HI.X.SX32 R91, R91, R9, 0x1, P0 ;  /* 0x000000095b5b7211 */ /* 0x008fca00000f0eff */
[----:B------:R0:W3:Y:S02]  /*34e0*/  @!P3 LDG.E.U8 R106, desc[UR14][R90.64] ;  /* 0x0000000e5a6ab981 */ /* 0x0000e4000c1e1100 */
[----:B0-----:R-:W0:Y:S01]  /*34f0*/  S2R R91, SR_TID.X ;  /* 0x00000000005b7919 */ /* 0x001e220000002100 */
[----:B------:R-:W1:Y:S01]  /*3500*/  LDC R90, c[0x0][0x238] ;  /* 0x00008e00ff5a7b82 */ /* 0x000e620000000800 */
[----:B0-----:R-:W-:-:S05]  /*3510*/  LEA.HI R91, R91, 0x36, RZ, 0x18 ;  /* 0x000000365b5b7811 */ /* 0x001fca00078fc0ff */
[----:B-1----:R-:W-:Y:S01]  /*3520*/  IMAD R90, R91, R90, RZ ;  /* 0x0000005a5b5a7224 */ /* 0x002fe200078e02ff */
[----:B------:R-:W-:Y:S02]  /*3530*/  LOP3.LUT R91, R0, 0x38, RZ, 0xfc, !PT ;  /* 0x00000038005b7812 */ /* 0x000fe400078efcff */
[----:B------:R-:W0:Y:S02]  /*3540*/  S2R R0, SR_TID.X ;  /* 0x0000000000007919 */ /* 0x000e240000002100 */
[----:B------:R-:W-:Y:S02]  /*3550*/  ISETP.GE.AND P2, PT, R91, UR13, PT ;  /* 0x0000000d5b007c0c */ /* 0x000fe4000bf46270 */
[----:B------:R-:W1:Y:S01]  /*3560*/  LDC R91, c[0x0][0x238] ;  /* 0x00008e00ff5b7b82 */ /* 0x000e620000000800 */
[----:B------:R-:W-:Y:S02]  /*3570*/  IADD3 R90, P0, R90, R10, RZ ;  /* 0x0000000a5a5a7210 */ /* 0x000fe40007f1e0ff */
[----:B0-----:R-:W-:-:S05]  /*3580*/  LEA.HI R0, R0, 0x36, RZ, 0x18 ;  /* 0x0000003600007811 */ /* 0x001fca00078fc0ff */
[----:B-1----:R-:W-:Y:S02]  /*3590*/  IMAD R91, R0, R91, RZ ;  /* 0x0000005b005b7224 */ /* 0x002fe400078e02ff */
[----:B------:R-:W0:Y:S03]  /*35a0*/  S2R R0, SR_TID.X ;  /* 0x0000000000007919 */ /* 0x000e260000002100 */
[----:B------:R-:W-:-:S05]  /*35b0*/  LEA.HI.X.SX32 R91, R91, R9, 0x1, P0 ;  /* 0x000000095b5b7211 */ /* 0x000fca00000f0eff */
[----:B------:R2:W3:Y:S02]  /*35c0*/  @!P1 LDG.E.U8 R104, desc[UR14][R90.64] ;  /* 0x0000000e5a689981 */ /* 0x0004e4000c1e1100 */
[----:B--2---:R-:W-:Y:S01]  /*35d0*/  IMAD.MOV.U32 R91, RZ, RZ, R95 ;  /* 0x000000ffff5b7224 */ /* 0x004fe200078e005f */
[----:B------:R-:W-:-:S04]  /*35e0*/  IADD3 R90, P0, R95, R10, RZ ;  /* 0x0000000a5f5a7210 */ /* 0x000fc80007f1e0ff */
[----:B------:R-:W-:-:S05]  /*35f0*/  LEA.HI.X.SX32 R91, R91, R9, 0x1, P0 ;  /* 0x000000095b5b7211 */ /* 0x000fca00000f0eff */
[----:B------:R1:W2:Y:S01]  /*3600*/  @!P2 LDG.E.U8 R102, desc[UR14][R90.64] ;  /* 0x0000000e5a66a981 */ /* 0x0002a2000c1e1100 */
[----:B0-----:R-:W-:-:S04]  /*3610*/  SHF.R.U32.HI R0, RZ, 0x8, R0 ;  /* 0x00000008ff007819 */ /* 0x001fc80000011600 */
[----:B------:R-:W-:-:S04]  /*3620*/  SGXT.U32 R0, R0, 0x1 ;  /* 0x000000010000781a */ /* 0x000fc80000000000 */
[----:B-1----:R-:W-:Y:S02]  /*3630*/  LOP3.LUT R90, R0, 0x3c, RZ, 0xfc, !PT ;  /* 0x0000003c005a7812 */ /* 0x002fe400078efcff */
[----:B------:R-:W5:Y:S01]  /*3640*/  LDL.LU R0, [R1+0x4c] ;  /* 0x00004c0001007983 */ /* 0x000f620000300800 */
[----:B------:R-:W0:Y:S01]  /*3650*/  S2R R95, SR_TID.X ;  /* 0x00000000005f7919 */ /* 0x000e220000002100 */
[----:B------:R-:W-:Y:S02]  /*3660*/  ISETP.GE.AND P2, PT, R90, UR13, PT ;  /* 0x0000000d5a007c0c */ /* 0x000fe4000bf46270 */
[----:B0-----:R-:W-:Y:S02]  /*3670*/  LEA.HI R91, R95, 0x3a, RZ, 0x18 ;  /* 0x0000003a5f5b7811 */ /* 0x001fe400078fc0ff */
[----:B------:R-:W0:Y:S02]  /*3680*/  LDC R95, c[0x0][0x238] ;  /* 0x00008e00ff5f7b82 */ /* 0x000e240000000800 */
[----:B------:R-:W-:-:S02]  /*3690*/  ISETP.GE.AND P1, PT, R91, UR13, PT ;  /* 0x0000000d5b007c0c */ /* 0x000fc4000bf26270 */
[----:B------:R-:W-:Y:S01]  /*36a0*/  PRMT R96, RZ, 0x7610, R96 ;  /* 0x00007610ff607816 */ /* 0x000fe20000000060 */
[----:B0-----:R-:W-:-:S05]  /*36b0*/  IMAD R95, R91, R95, RZ ;  /* 0x0000005f5b5f7224 */ /* 0x001fca00078e02ff */
[----:B------:R-:W-:-:S04]  /*36c0*/  IADD3 R90, P0, R95, R10, RZ ;  /* 0x0000000a5f5a7210 */ /* 0x000fc80007f1e0ff */
[----:B------:R-:W-:Y:S02]  /*36d0*/  LEA.HI.X.SX32 R91, R95, R9, 0x1, P0 ;  /* 0x000000095f5b7211 */ /* 0x000fe400000f0eff */
[----:B------:R-:W0:Y:S03]  /*36e0*/  S2R R95, SR_TID.X ;  /* 0x00000000005f7919 */ /* 0x000e260000002100 */
[----:B------:R4:W2:Y:S02]  /*36f0*/  @!P1 LDG.E.U8 R96, desc[UR14][R90.64] ;  /* 0x0000000e5a609981 */ /* 0x0008a4000c1e1100 */
[----:B----4-:R-:W-:-:S04]  /*3700*/  IADD3 R90, P0, R94, R10, RZ ;  /* 0x0000000a5e5a7210 */ /* 0x010fc80007f1e0ff */
[----:B------:R-:W-:Y:S02]  /*3710*/  LEA.HI.X.SX32 R91, R94, R9, 0x1, P0 ;  /* 0x000000095e5b7211 */ /* 0x000fe400000f0eff */
[----:B------:R-:W1:Y:S01]  /*3720*/  LDC R94, c[0x0][0x238] ;  /* 0x00008e00ff5e7b82 */ /* 0x000e620000000800 */
[----:B------:R-:W-:-:S06]  /*3730*/  PRMT R93, RZ, 0x7610, R93 ;  /* 0x00007610ff5d7816 */ /* 0x000fcc000000005d */
[----:B------:R0:W4:Y:S02]  /*3740*/  @!P2 LDG.E.U8 R93, desc[UR14][R90.64] ;  /* 0x0000000e5a5da981 */ /* 0x000124000c1e1100 */
[C---:B0-----:R-:W-:Y:S02]  /*3750*/  LEA.HI R91, R95.reuse, 0x3e, RZ, 0x18 ;  /* 0x0000003e5f5b7811 */ /* 0x041fe400078fc0ff */
[----:B------:R-:W-:-:S03]  /*3760*/  LOP3.LUT R90, R95, 0x3f, RZ, 0xc0, !PT ;  /* 0x0000003f5f5a7812 */ /* 0x000fc600078ec0ff */
[C---:B-1----:R-:W-:Y:S01]  /*3770*/  IMAD R94, R91.reuse, R94, RZ ;  /* 0x0000005e5b5e7224 */ /* 0x042fe200078e02ff */
[----:B------:R-:W-:Y:S01]  /*3780*/  ISETP.GE.AND P0, PT, R90, UR13, PT ;  /* 0x0000000d5a007c0c */ /* 0x000fe2000bf06270 */
[----:B------:R0:W-:Y:S03]  /*3790*/  STL [R1+0xb4], R10 ;  /* 0x0000b40a01007387 */ /* 0x0001e60000100800 */
[C---:B------:R-:W-:Y:S02]  /*37a0*/  IADD3 R90, P1, R94.reuse, R10, RZ ;  /* 0x0000000a5e5a7210 */ /* 0x040fe40007f3e0ff */
[----:B------:R-:W-:Y:S02]  /*37b0*/  ISETP.GE.AND P2, PT, R91, UR13, PT ;  /* 0x0000000d5b007c0c */ /* 0x000fe4000bf46270 */
[----:B------:R-:W-:Y:S01]  /*37c0*/  LEA.HI.X.SX32 R91, R94, R9, 0x1, P1 ;  /* 0x000000095e5b7211 */ /* 0x000fe200008f0eff */
[----:B0-----:R-:W3:Y:S01]  /*37d0*/  LDL R10, [R1+0x44] ;  /* 0x00004400010a7983 */ /* 0x001ee20000100800 */
[C---:B------:R-:W-:Y:S01]  /*37e0*/  IADD3 RZ, P1, R8.reuse, R11, RZ ;  /* 0x0000000b08ff7210 */ /* 0x040fe20007f3e0ff */
[----:B------:R-:W-:-:S02]  /*37f0*/  IMAD.IADD R94, R8, 0x1, R11 ;  /* 0x00000001085e7824 */ /* 0x000fc400078e020b */
[----:B------:R0:W-:Y:S04]  /*3800*/  STL [R1+0xa8], R9 ;  /* 0x0000a80901007387 */ /* 0x0001e80000100800 */
[----:B0-----:R-:W2:Y:S04]  /*3810*/  LDL.LU R9, [R1+0x3c] ;  /* 0x00003c0001097983 */ /* 0x001ea80000300800 */
[----:B------:R0:W-:Y:S02]  /*3820*/  STL [R1+0xb8], R11 ;  /* 0x0000b80b01007387 */ /* 0x0001e40000100800 */
[----:B0-----:R-:W-:-:S05]  /*3830*/  SHF.R.S32.HI R11, RZ, 0x1f, R8 ;  /* 0x0000001fff0b7819 */ /* 0x001fca0000011408 */
[----:B-----5:R-:W-:Y:S01]  /*3840*/  IMAD.X R95, R11, 0x1, R0, P1 ;  /* 0x000000010b5f7824 */ /* 0x020fe200008e0600 */
[----:B------:R0:W-:Y:S04]  /*3850*/  STL [R1+0xac], R0 ;  /* 0x0000ac0001007387 */ /* 0x0001e80000100800 */
[----:B0-----:R-:W5:Y:S01]  /*3860*/  LDL R0, [R1+0x48] ;  /* 0x0000480001007983 */ /* 0x001f620000100800 */
[----:B------:R-:W-:-:S06]  /*3870*/  PRMT R92, RZ, 0x7610, R92 ;  /* 0x00007610ff5c7816 */ /* 0x000fcc000000005c */
[----:B------:R0:W4:Y:S01]  /*3880*/  @!P2 LDG.E.U8 R92, desc[UR14][R90.64] ;  /* 0x0000000e5a5ca981 */ /* 0x000122000c1e1100 */
[----:B------:R-:W-:Y:S01]  /*3890*/  BAR.SYNC.DEFER_BLOCKING 0x0 ;  /* 0x0000000000007b1d */ /* 0x000fe20000010000 */
[C---:B------:R-:W-:Y:S02]  /*38a0*/  IADD3 RZ, P1, R8.reuse, R12, RZ ;  /* 0x0000000c08ff7210 */ /* 0x040fe40007f3e0ff */
[----:B0-----:R-:W-:Y:S02]  /*38b0*/  PRMT R91, RZ, 0x7610, R91 ;  /* 0x00007610ff5b7816 */ /* 0x001fe4000000005b */
[----:B------:R-:W-:Y:S01]  /*38c0*/  PRMT R90, RZ, 0x7610, R90 ;  /* 0x00007610ff5a7816 */ /* 0x000fe2000000005a */
[----:B------:R0:W-:Y:S04]  /*38d0*/  STL [R1+0xbc], R12 ;  /* 0x0000bc0c01007387 */ /* 0x0001e80000100800 */
[----:B------:R1:W-:Y:S04]  /*38e0*/  STL [R1+0xc0], R13 ;  /* 0x0000c00d01007387 */ /* 0x0003e80000100800 */
[----:B------:R0:W4:Y:S02]  /*38f0*/  @!P0 LDG.E.U8 R91, desc[UR14][R94.64] ;  /* 0x0000000e5e5b8981 */ /* 0x000124000c1e1100 */
[----:B0-----:R-:W-:-:S02]  /*3900*/  IMAD.IADD R94, R8, 0x1, R12 ;  /* 0x00000001085e7824 */ /* 0x001fc400078e020c */
[----:B------:R-:W4:Y:S01]  /*3910*/  LDL R12, [R1+0x30] ;  /* 0x00003000010c7983 */ /* 0x000f220000100800 */
[----:B-----5:R-:W-:Y:S01]  /*3920*/  IMAD.X R95, R11, 0x1, R0, P1 ;  /* 0x000000010b5f7824 */ /* 0x020fe200008e0600 */
[----:B------:R-:W-:-:S04]  /*3930*/  IADD3 RZ, P1, R8, R13, RZ ;  /* 0x0000000d08ff7210 */ /* 0x000fc80007f3e0ff */
[----:B------:R0:W5:Y:S02]  /*3940*/  @!P0 LDG.E.U8 R90, desc[UR14][R94.64] ;  /* 0x0000000e5e5a8981 */ /* 0x000164000c1e1100 */
[----:B0-----:R-:W-:Y:S02]  /*3950*/  IMAD.IADD R94, R8, 0x1, R13 ;  /* 0x00000001085e7824 */ /* 0x001fe400078e020d */
[----:B-1----:R-:W4:Y:S01]  /*3960*/  LDL R13, [R1+0x40] ;  /* 0x00004000010d7983 */ /* 0x002f220000100800 */
[----:B---3--:R-:W-:-:S03]  /*3970*/  IMAD.X R95, R11, 0x1, R10, P1 ;  /* 0x000000010b5f7824 */ /* 0x008fc600008e060a */
[----:B------:R-:W3:Y:S04]  /*3980*/  LDL R10, [R1+0x38] ;  /* 0x00003800010a7983 */ /* 0x000ee80000100800 */
[----:B------:R-:W5:Y:S01]  /*3990*/  LDL.LU R0, [R1+0x34] ;  /* 0x0000340001007983 */ /* 0x000f620000300800 */
[----:B------:R-:W-:Y:S02]  /*39a0*/  PRMT R97, RZ, 0x7610, R97 ;  /* 0x00007610ff617816 */ /* 0x000fe40000000061 */
[C---:B------:R-:W-:Y:S02]  /*39b0*/  IADD3 RZ, P1, R8.reuse, R14, RZ ;  /* 0x0000000e08ff7210 */ /* 0x040fe40007f3e0ff */
[----:B------:R-:W-:Y:S02]  /*39c0*/  PRMT R98, RZ, 0x7610, R98 ;  /* 0x00007610ff627816 */ /* 0x000fe40000000062 */
[----:B------:R0:W5:Y:S01]  /*39d0*/  @!P0 LDG.E.U8 R97, desc[UR14][R94.64] ;  /* 0x0000000e5e618981 */ /* 0x000162000c1e1100 */
[----:B------:R-:W-:Y:S01]  /*39e0*/  PRMT R103, RZ, 0x7610, R103 ;  /* 0x00007610ff677816 */ /* 0x000fe20000000067 */
[----:B0-----:R-:W-:-:S02]  /*39f0*/  IMAD.IADD R94, R8, 0x1, R14 ;  /* 0x00000001085e7824 */ /* 0x001fc400078e020e */
[----:B------:R-:W-:Y:S04]  /*3a00*/  STL [R1+0xc4], R14 ;  /* 0x0000c40e01007387 */ /* 0x000fe80000100800 */
[----:B------:R-:W-:Y:S04]  /*3a10*/  STL [R1+0xc8], R15 ;  /* 0x0000c80f01007387 */ /* 0x000fe80000100800 */
[----:B--2---:R0:W-:Y:S04]  /*3a20*/  STL [R1+0xb0], R9 ;  /* 0x0000b00901007387 */ /* 0x0041e80000100800 */
[----:B------:R1:W-:Y:S01]  /*3a30*/  STL [R1+0xcc], R16 ;  /* 0x0000cc1001007387 */ /* 0x0003e20000100800 */
[----:B------:R-:W-:-:S02]  /*3a40*/  PRMT R105, RZ, 0x7610, R105 ;  /* 0x00007610ff697816 */ /* 0x000fc40000000069 */
[----:B------:R-:W-:Y:S01]  /*3a50*/  PRMT R107, RZ, 0x7610, R107 ;  /* 0x00007610ff6b7816 */ /* 0x000fe2000000006b */
[----:B----4-:R-:W-:Y:S01]  /*3a60*/  IMAD.X R95, R11, 0x1, R13, P1 ;  /* 0x000000010b5f7824 */ /* 0x010fe200008e060d */
[----:B------:R-:W-:-:S04]  /*3a70*/  IADD3 RZ, P1, R8, R15, RZ ;  /* 0x0000000f08ff7210 */ /* 0x000fc80007f3e0ff */
[----:B------:R2:W4:Y:S02]  /*3a80*/  @!P0 LDG.E.U8 R98, desc[UR14][R94.64] ;  /* 0x0000000e5e628981 */ /* 0x000524000c1e1100 */
[C---:B--2---:R-:W-:Y:S02]  /*3a90*/  IMAD.IADD R94, R8.reuse, 0x1, R15 ;  /* 0x00000001085e7824 */ /* 0x044fe400078e020f */
[----:B------:R-:W-:Y:S01]  /*3aa0*/  IMAD.X R95, R11, 0x1, R9, P1 ;  /* 0x000000010b5f7824 */ /* 0x000fe200008e0609 */
[----:B------:R-:W-:-:S04]  /*3ab0*/  IADD3 RZ, P1, R8, R16, RZ ;  /* 0x0000001008ff7210 */ /* 0x000fc80007f3e0ff */
[----:B------:R3:W2:Y:S02]  /*3ac0*/  @!P0 LDG.E.U8 R103, desc[UR14][R94.64] ;  /* 0x0000000e5e678981 */ /* 0x0006a4000c1e1100 */
[----:B---3--:R-:W-:Y:S02]  /*3ad0*/  IMAD.X R95, R11, 0x1, R10, P1 ;  /* 0x000000010b5f7824 */ /* 0x008fe400008e060a */
[----:B------:R-:W3:Y:S04]  /*3ae0*/  LDL.LU R10, [R1+0x28] ;  /* 0x00002800010a7983 */ /* 0x000ee80000300800 */
[----:B0-----:R-:W4:Y:S01]  /*3af0*/  LDL.LU R9, [R1+0x2c] ;  /* 0x00002c0001097983 */ /* 0x001f220000300800 */
[C---:B------:R-:W-:Y:S01]  /*3b00*/  IMAD.IADD R94, R8.reuse, 0x1, R16 ;  /* 0x00000001085e7824 */ /* 0x040fe200078e0210 */
[----:B------:R-:W-:-:S02]  /*3b10*/  IADD3 RZ, P1, R8, R17, RZ ;  /* 0x0000001108ff7210 */ /* 0x000fc40007f3e0ff */
[----:B-1----:R-:W2:Y:S04]  /*3b20*/  LDL.LU R16, [R1+0x10] ;  /* 0x0000100001107983 */ /* 0x002ea80000300800 */
[----:B------:R0:W2:Y:S04]  /*3b30*/  @!P0 LDG.E.U8 R105, desc[UR14][R94.64] ;  /* 0x0000000e5e698981 */ /* 0x0000a8000c1e1100 */
[----:B------:R-:W2:Y:S04]  /*3b40*/  LDL.LU R15, [R1+0x14] ;  /* 0x00001400010f7983 */ /* 0x000ea80000300800 */
[----:B------:R-:W2:Y:S01]  /*3b50*/  LDL.LU R14, [R1+0x18] ;  /* 0x00001800010e7983 */ /* 0x000ea20000300800 */
[----:B0-----:R-:W-:-:S02]  /*3b60*/  IMAD.IADD R94, R8, 0x1, R17 ;  /* 0x00000001085e7824 */ /* 0x001fc400078e0211 */
[C---:B-----5:R-:W-:Y:S01]  /*3b70*/  IMAD.X R95, R11.reuse, 0x1, R0, P1 ;  /* 0x000000010b5f7824 */ /* 0x060fe200008e0600 */
[C---:B------:R-:W-:Y:S01]  /*3b80*/  IADD3 RZ, P1, R8.reuse, R89, RZ ;  /* 0x0000005908ff7210 */ /* 0x040fe20007f3e0ff */
[----:B------:R-:W5:Y:S04]  /*3b90*/  LDL.LU R13, [R1+0x1c] ;  /* 0x00001c00010d7983 */ /* 0x000f680000300800 */
[----:B------:R0:W2:Y:S02]  /*3ba0*/  @!P0 LDG.E.U8 R107, desc[UR14][R94.64] ;  /* 0x0000000e5e6b8981 */ /* 0x0000a4000c1e1100 */
[----:B0-----:R-:W-:Y:S02]  /*3bb0*/  IMAD.X R95, R11, 0x1, R12, P1 ;  /* 0x000000010b5f7824 */ /* 0x001fe400008e060c */
[----:B------:R-:W5:Y:S04]  /*3bc0*/  LDL.LU R12, [R1+0x20] ;  /* 0x00002000010c7983 */ /* 0x000f680000300800 */
[----:B------:R-:W2:Y:S01]  /*3bd0*/  LDL.LU R11, [R1+0x24] ;  /* 0x00002400010b7983 */ /* 0x000ea20000300800 */
[----:B------:R-:W-:-:S03]  /*3be0*/  IMAD.IADD R94, R8, 0x1, R89 ;  /* 0x00000001085e7824 */ /* 0x000fc600078e0259 */
[----:B------:R0:W-:Y:S01]  /*3bf0*/  STS.U8 [R5+UR12], R101 ;  /* 0x0000006505007988 */ /* 0x0001e2000800000c */
[----:B------:R-:W-:Y:S02]  /*3c00*/  IADD3 RZ, P1, R8, R88, RZ ;  /* 0x0000005808ff7210 */ /* 0x000fe40007f3e0ff */
[----:B0-----:R-:W-:Y:S01]  /*3c10*/  PRMT R101, RZ, 0x7610, R101 ;  /* 0x00007610ff657816 */ /* 0x001fe20000000065 */
[----:B------:R0:W-:Y:S05]  /*3c20*/  STS.U8 [R5+UR12+0x2], R100 ;  /* 0x0000026405007988 */ /* 0x0001ea000800000c */
[----:B------:R1:W5:Y:S01]  /*3c30*/  @!P0 LDG.E.U8 R101, desc[UR14][R94.64] ;  /* 0x0000000e5e658981 */ /* 0x000362000c1e1100 */
[----:B0-----:R-:W-:-:S02]  /*3c40*/  PRMT R100, RZ, 0x7610, R100 ;  /* 0x00007610ff647816 */ /* 0x001fc40000000064 */
[----:B-1----:R-:W-:Y:S01]  /*3c50*/  SHF.R.S32.HI R95, RZ, 0x1f, R8 ;  /* 0x0000001fff5f7819 */ /* 0x002fe20000011408 */
[----:B------:R-:W-:Y:S01]  /*3c60*/  IMAD.IADD R94, R8, 0x1, R88 ;  /* 0x00000001085e7824 */ /* 0x000fe200078e0258 */
[----:B------:R0:W-:Y:S02]  /*3c70*/  STS.U8 [R5+UR12+0x4], R99 ;  /* 0x0000046305007988 */ /* 0x0001e4000800000c */
[----:B0-----:R-:W-:Y:S02]  /*3c80*/  PRMT R99, RZ, 0x7610, R99 ;  /* 0x00007610ff637816 */ /* 0x001fe40000000063 */
[----:B------:R0:W-:Y:S02]  /*3c90*/  STS.U8 [R5+UR12+0x6], R115 ;  /* 0x0000067305007988 */ /* 0x0001e4000800000c */
[----:B0-----:R-:W-:Y:S02]  /*3ca0*/  PRMT R115, RZ, 0x7610, R115 ;  /* 0x00007610ff737816 */ /* 0x001fe40000000073 */
[----:B------:R0:W-:Y:S02]  /*3cb0*/  STS.U8 [R5+UR12+0x8], R117 ;  /* 0x0000087505007988 */ /* 0x0001e4000800000c */
[----:B0-----:R-:W-:-:S02]  /*3cc0*/  PRMT R117, RZ, 0x7610, R117 ;  /* 0x00007610ff757816 */ /* 0x001fc40000000075 */
[----:B------:R0:W-:Y:S02]  /*3cd0*/  STS.U8 [R5+UR12+0xa], R119 ;  /* 0x00000a7705007988 */ /* 0x0001e4000800000c */
[----:B0-----:R-:W-:Y:S02]  /*3ce0*/  PRMT R119, RZ, 0x7610, R119 ;  /* 0x00007610ff777816 */ /* 0x001fe40000000077 */
[----:B------:R0:W-:Y:S02]  /*3cf0*/  STS.U8 [R5+UR12+0xc], R121 ;  /* 0x00000c7905007988 */ /* 0x0001e4000800000c */
[----:B0-----:R-:W-:Y:S02]  /*3d00*/  PRMT R121, RZ, 0x7610, R121 ;  /* 0x00007610ff797816 */ /* 0x001fe40000000079 */
[----:B------:R0:W-:Y:S02]  /*3d10*/  STS.U8 [R5+UR12+0xe], R123 ;  /* 0x00000e7b05007988 */ /* 0x0001e4000800000c */
[----:B0-----:R-:W-:-:S02]  /*3d20*/  PRMT R123, RZ, 0x7610, R123 ;  /* 0x00007610ff7b7816 */ /* 0x001fc4000000007b */
[----:B------:R0:W-:Y:S02]  /*3d30*/  STS.U8 [R4+UR12], R125 ;  /* 0x0000007d04007988 */ /* 0x0001e4000800000c */
[----:B0-----:R-:W-:Y:S02]  /*3d40*/  PRMT R125, RZ, 0x7610, R125 ;  /* 0x00007610ff7d7816 */ /* 0x001fe4000000007d */
[----:B------:R0:W-:Y:S01]  /*3d50*/  STS.U8 [R4+UR12+0x4], R3 ;  /* 0x0000040304007988 */ /* 0x0001e2000800000c */
[----:B----4-:R-:W-:Y:S01]  /*3d60*/  IMAD.X R95, R95, 0x1, R9, P1 ;  /* 0x000000015f5f7824 */ /* 0x010fe200008e0609 */
[----:B------:R-:W-:-:S04]  /*3d70*/  IADD3 RZ, P1, R8, R23, RZ ;  /* 0x0000001708ff7210 */ /* 0x000fc80007f3e0ff */
[----:B------:R1:W4:Y:S02]  /*3d80*/  @!P0 LDG.E.U8 R100, desc[UR14][R94.64] ;  /* 0x0000000e5e648981 */ /* 0x000324000c1e1100 */
[----:B-1----:R-:W-:Y:S01]  /*3d90*/  SHF.R.S32.HI R95, RZ, 0x1f, R8 ;  /* 0x0000001fff5f7819 */ /* 0x002fe20000011408 */
[----:B------:R-:W-:-:S04]  /*3da0*/  IMAD.IADD R94, R8, 0x1, R23 ;  /* 0x00000001085e7824 */ /* 0x000fc800078e0217 */
[----:B---3--:R-:W-:Y:S01]  /*3db0*/  IMAD.X R95, R95, 0x1, R10, P1 ;  /* 0x000000015f5f7824 */ /* 0x008fe200008e060a */
[----:B------:R-:W-:-:S04]  /*3dc0*/  IADD3 RZ, P1, R8, R22, RZ ;  /* 0x0000001608ff7210 */ /* 0x000fc80007f3e0ff */
[----:B------:R1:W3:Y:S02]  /*3dd0*/  @!P0 LDG.E.U8 R99, desc[UR14][R94.64] ;  /* 0x0000000e5e638981 */ /* 0x0002e4000c1e1100 */
[----:B-1----:R-:W-:Y:S01]  /*3de0*/  SHF.R.S32.HI R95, RZ, 0x1f, R8 ;  /* 0x0000001fff5f7819 */ /* 0x002fe20000011408 */
[----:B------:R-:W-:-:S04]  /*3df0*/  IMAD.IADD R94, R8, 0x1, R22 ;  /* 0x00000001085e7824 */ /* 0x000fc800078e0216 */
[----:B--2---:R-:W-:Y:S01]  /*3e00*/  IMAD.X R95, R95, 0x1, R11, P1 ;  /* 0x000000015f5f7824 */ /* 0x004fe200008e060b */
[----:B------:R-:W-:-:S04]  /*3e10*/  IADD3 RZ, P1, R8, R21, RZ ;  /* 0x0000001508ff7210 */ /* 0x000fc80007f3e0ff */
[----:B------:R1:W2:Y:S02]  /*3e20*/  @!P0 LDG.E.U8 R115, desc[UR14][R94.64] ;  /* 0x0000000e5e738981 */ /* 0x0002a4000c1e1100 */
[----:B-1----:R-:W-:Y:S01]  /*3e30*/  SHF.R.S32.HI R95, RZ, 0x1f, R8 ;  /* 0x0000001fff5f7819 */ /* 0x002fe20000011408 */
[----:B------:R-:W-:-:S04]  /*3e40*/  IMAD.IADD R94, R8, 0x1, R21 ;  /* 0x00000001085e7824 */ /* 0x000fc800078e0215 */
[----:B-----5:R-:W-:Y:S01]  /*3e50*/  IMAD.X R95, R95, 0x1, R12, P1 ;  /* 0x000000015f5f7824 */ /* 0x020fe200008e060c */
[----:B------:R-:W-:-:S04]  /*3e60*/  IADD3 RZ, P1, R8, R20, RZ ;  /* 0x0000001408ff7210 */ /* 0x000fc80007f3e0ff */
[----:B------:R1:W5:Y:S02]  /*3e70*/  @!P0 LDG.E.U8 R117, desc[UR14][R94.64] ;  /* 0x0000000e5e758981 */ /* 0x000364000c1e1100 */
[----:B-1----:R-:W-:Y:S01]  /*3e80*/  SHF.R.S32.HI R95, RZ, 0x1f, R8 ;  /* 0x0000001fff5f7819 */ /* 0x002fe20000011408 */
[----:B------:R-:W-:-:S04]  /*3e90*/  IMAD.IADD R94, R8, 0x1, R20 ;  /* 0x00000001085e7824 */ /* 0x000fc800078e0214 */
[----:B------:R-:W-:Y:S01]  /*3ea0*/  IMAD.X R95, R95, 0x1, R13, P1 ;  /* 0x000000015f5f7824 */ /* 0x000fe200008e060d */
        /* <DEDUP_REMOVED lines=14> */
[----:B------:R-:W-:-:S05]  /*3f90*/  IMAD.X R95, R95, 0x1, R16, P1 ;  /* 0x000000015f5f7824 */ /* 0x000fca00008e0610 */
[----:B------:R1:W5:Y:S04]  /*3fa0*/  @!P0 LDG.E.U8 R125, desc[UR14][R94.64] ;  /* 0x0000000e5e7d8981 */ /* 0x000368000c1e1100 */
[----:B------:R-:W4:Y:S04]  /*3fb0*/  LDL.LU R94, [R1+0x8] ;  /* 0x00000800015e7983 */ /* 0x000f280000300800 */
[----:B------:R-:W3:Y:S04]  /*3fc0*/  LDL.LU R95, [R1+0x4] ;  /* 0x00000400015f7983 */ /* 0x000ee80000300800 */
[----:B0-----:R-:W2:Y:S04]  /*3fd0*/  LDL.LU R3, [R1+0xd8] ;  /* 0x0000d80001037983 */ /* 0x001ea80000300800 */
[----:B------:R0:W-:Y:S04]  /*3fe0*/  STS.U8 [R4+UR12+0x8], R2 ;  /* 0x0000080204007988 */ /* 0x0001e8000800000c */
[----:B------:R1:W-:Y:S04]  /*3ff0*/  STS.U8 [R4+UR12+0xa], R6 ;  /* 0x00000a0604007988 */ /* 0x0003e8000800000c */
[----:B------:R-:W-:Y:S04]  /*4000*/  STS.U8 [R4+UR12+0xc], R124 ;  /* 0x00000c7c04007988 */ /* 0x000fe8000800000c */
[----:B0-----:R-:W5:Y:S04]  /*4010*/  LDL.LU R2, [R1+0xd4] ;  /* 0x0000d40001027983 */ /* 0x001f680000300800 */
[----:B-1----:R-:W5:Y:S04]  /*4020*/  LDL.LU R6, [R1+0xd0] ;  /* 0x0000d00001067983 */ /* 0x002f680000300800 */
[----:B------:R-:W-:Y:S04]  /*4030*/  STS.U8 [R4+UR12+0xe], R122 ;  /* 0x00000e7a04007988 */ /* 0x000fe8000800000c */
[----:B----4-:R-:W-:Y:S04]  /*4040*/  STS.U8 [R4+UR12+0x2], R94 ;  /* 0x0000025e04007988 */ /* 0x010fe8000800000c */
[----:B---3--:R0:W-:Y:S04]  /*4050*/  STS.U8 [R4+UR12+0x6], R95 ;  /* 0x0000065f04007988 */ /* 0x0081e8000800000c */
[----:B--2---:R1:W-:Y:S01]  /*4060*/  STS.U8 [R3+UR12], R120 ;  /* 0x0000007803007988 */ /* 0x0043e2000800000c */
[----:B------:R-:W-:Y:S01]  /*4070*/  USHF.L.U32 UR6, UR16, 0x6, URZ ;  /* 0x0000000610067899 */ /* 0x000fe2000800063f */
[----:B------:R-:W-:Y:S01]  /*4080*/  UMOV UR8, 0xfffffffe ;  /* 0xfffffffe00087882 */ /* 0x000fe20000000000 */
[----:B------:R-:W-:Y:S01]  /*4090*/  UMOV UR9, 0x7fffffdf ;  /* 0x7fffffdf00097882 */ /* 0x000fe20000000000 */
[----:B------:R-:W-:Y:S01]  /*40a0*/  UMOV UR7, URZ ;  /* 0x0000003f00077c82 */ /* 0x000fe20008000000 */
[----:B0-----:R-:W2:Y:S01]  /*40b0*/  LDL.LU R95, [R1+0x48] ;  /* 0x00004800015f7983 */ /* 0x001ea20000300800 */
[----:B------:R-:W-:Y:S01]  /*40c0*/  IADD3 R7, P1, R7, UR17, RZ ;  /* 0x0000001107077c10 */ /* 0x000fe2000ff3e0ff */
[----:B------:R-:W-:Y:S01]  /*40d0*/  UMOV UR22, UR4 ;  /* 0x0000000400167c82 */ /* 0x000fe20008000000 */
[----:B------:R-:W-:Y:S01]  /*40e0*/  IADD3 R18, P2, R18, UR17, RZ ;  /* 0x0000001112127c10 */ /* 0x000fe2000ff5e0ff */
[----:B------:R-:W3:Y:S01]  /*40f0*/  LDL.LU R124, [R1+0x44] ;  /* 0x00004400017c7983 */ /* 0x000ee20000300800 */
[----:B------:R-:W-:Y:S01]  /*4100*/  IADD3 R19, P3, R19, UR17, RZ ;  /* 0x0000001113137c10 */ /* 0x000fe2000ff7e0ff */
[----:B------:R-:W-:Y:S01]  /*4110*/  UMOV UR23, 0x80000020 ;  /* 0x8000002000177882 */ /* 0x000fe20000000000 */
[----:B------:R-:W-:Y:S01]  /*4120*/  IADD3 R20, P4, R20, UR17, RZ ;  /* 0x0000001114147c10 */ /* 0x000fe2000ff9e0ff */
[----:B------:R-:W4:Y:S01]  /*4130*/  LDL.LU R122, [R1+0x40] ;  /* 0x00004000017a7983 */ /* 0x000f220000300800 */
[----:B------:R-:W-:Y:S01]  /*4140*/  IADD3 R21, P5, R21, UR17, RZ ;  /* 0x0000001115157c10 */ /* 0x000fe2000ffbe0ff */
[----:B------:R-:W-:Y:S01]  /*4150*/  UMOV UR21, 0x80000020 ;  /* 0x8000002000157882 */ /* 0x000fe20000000000 */
[----:B------:R-:W-:Y:S01]  /*4160*/  IADD3 R22, P6, R22, UR17, RZ ;  /* 0x0000001116167c10 */ /* 0x000fe2000ffde0ff */
[----:B-1----:R-:W5:Y:S01]  /*4170*/  LDL.LU R120, [R1+0xc] ;  /* 0x00000c0001787983 */ /* 0x002f620000300800 */
[----:B------:R-:W-:Y:S01]  /*4180*/  ULOP3.LUT UR6, UR6, 0x300, URZ, 0xc0, !UPT ;  /* 0x0000030006067892 */ /* 0x000fe2000f8ec03f */
[----:B------:R-:W-:Y:S01]  /*4190*/  IADD3 R23, P0, R23, UR17, RZ ;  /* 0x0000001117177c10 */ /* 0x000fe2000ff1e0ff */
[----:B------:R-:W0:Y:S01]  /*41a0*/  LDC R94, c[0x0][0x238] ;  /* 0x00008e00ff5e7b82 */ /* 0x000e220000000800 */
[----:B------:R1:W-:Y:S04]  /*41b0*/  STS.U8 [R3+UR12+0x2], R118 ;  /* 0x0000027603007988 */ /* 0x0003e8000800000c */
[----:B------:R1:W-:Y:S01]  /*41c0*/  STS.U8 [R3+UR12+0x4], R116 ;  /* 0x0000047403007988 */ /* 0x0003e2000800000c */
[----:B------:R-:W-:-:S03]  /*41d0*/  ULEA.HI UR6, UR12, UR6, URZ, 0x1c ;  /* 0x000000060c067291 */ /* 0x000fc6000f8fe03f */
[----:B-1----:R-:W2:Y:S04]  /*41e0*/  LDL.LU R118, [R1+0x38] ;  /* 0x0000380001767983 */ /* 0x002ea80000300800 */
[----:B------:R-:W3:Y:S01]  /*41f0*/  LDL.LU R116, [R1+0x30] ;  /* 0x0000300001747983 */ /* 0x000ee20000300800 */
[----:B------:R-:W-:-:S04]  /*4200*/  ULOP3.LUT UR6, UR6, 0x3fff, URZ, 0xc0, !UPT ;  /* 0x00003fff06067892 */ /* 0x000fc8000f8ec03f */
[----:B------:R-:W-:-:S03]  /*4210*/  UIADD3.64 UR8, UR6, -UR8, URZ ;  /* 0x8000000806087297 */ /* 0x000fc6000fffe03f */
[----:B------:R-:W-:Y:S01]  /*4220*/  UMOV UR20, UR6 ;  /* 0x0000000600147c82 */ /* 0x000fe20008000000 */
[----:B------:R-:W-:-:S06]  /*4230*/  USHF.R.S32.HI UR6, URZ, 0x1f, UR17 ;  /* 0x0000001f3f067899 */ /* 0x000fcc0008011411 */
[----:B------:R-:W-:Y:S02]  /*4240*/  IADD3.X R16, R16, UR6, RZ, P1, !PT ;  /* 0x0000000610107c10 */ /* 0x000fe40008ffe4ff */
[----:B------:R-:W-:Y:S02]  /*4250*/  IADD3.X R15, R15, UR6, RZ, P2, !PT ;  /* 0x000000060f0f7c10 */ /* 0x000fe400097fe4ff */
[----:B------:R-:W-:Y:S02]  /*4260*/  IADD3.X R14, R14, UR6, RZ, P3, !PT ;  /* 0x000000060e0e7c10 */ /* 0x000fe40009ffe4ff */
[----:B------:R-:W-:Y:S02]  /*4270*/  IADD3.X R13, R13, UR6, RZ, P4, !PT ;  /* 0x000000060d0d7c10 */ /* 0x000fe4000a7fe4ff */
[----:B------:R-:W-:Y:S02]  /*4280*/  IADD3.X R12, R12, UR6, RZ, P5, !PT ;  /* 0x000000060c0c7c10 */ /* 0x000fe4000affe4ff */
[----:B------:R-:W-:-:S02]  /*4290*/  IADD3 R88, P1, R88, UR17, RZ ;  /* 0x0000001158587c10 */ /* 0x000fc4000ff3e0ff */
[----:B------:R-:W-:Y:S02]  /*42a0*/  IADD3.X R11, R11, UR6, RZ, P6, !PT ;  /* 0x000000060b0b7c10 */ /* 0x000fe4000b7fe4ff */
[----:B------:R-:W-:Y:S02]  /*42b0*/  IADD3.X R10, R10, UR6, RZ, P0, !PT ;  /* 0x000000060a0a7c10 */ /* 0x000fe400087fe4ff */
[----:B------:R-:W-:Y:S01]  /*42c0*/  IADD3.X R9, R9, UR6, RZ, P1, !PT ;  /* 0x0000000609097c10 */ /* 0x000fe20008ffe4ff */
[----:B-----5:R-:W-:-:S05]  /*42d0*/  VIADD R120, R120, 0xffffffff ;  /* 0xffffffff78787836 */ /* 0x020fca0000000000 */
[----:B------:R-:W-:Y:S04]  /*42e0*/  STL [R1+0xc], R120 ;  /* 0x00000c7801007387 */ /* 0x000fe80000100800 */
[----:B------:R1:W-:Y:S04]  /*42f0*/  STL [R1+0x10], R16 ;  /* 0x0000101001007387 */ /* 0x0003e80000100800 */
[----:B-1----:R-:W5:Y:S04]  /*4300*/  LDL.LU R16, [R1+0xcc] ;  /* 0x0000cc0001107983 */ /* 0x002f680000300800 */
[----:B------:R1:W-:Y:S04]  /*4310*/  STL [R1+0x14], R15 ;  /* 0x0000140f01007387 */ /* 0x0003e80000100800 */
[----:B-1----:R-:W4:Y:S04]  /*4320*/  LDL.LU R15, [R1+0xc8] ;  /* 0x0000c800010f7983 */ /* 0x002f280000300800 */
        /* <DEDUP_REMOVED lines=11> */
[----:B-1----:R-:W4:Y:S01]  /*43e0*/  LDL.LU R9, [R1+0xb0] ;  /* 0x0000b00001097983 */ /* 0x002f220000300800 */
[----:B------:R-:W-:-:S02]  /*43f0*/  IADD3 R17, P3, R17, UR17, RZ ;  /* 0x0000001111117c10 */ /* 0x000fc4000ff7e0ff */
[----:B------:R-:W-:Y:S02]  /*4400*/  IADD3 R89, P2, R89, UR17, RZ ;  /* 0x0000001159597c10 */ /* 0x000fe4000ff5e0ff */
[----:B------:R-:W-:Y:S02]  /*4410*/  IADD3.X R0, R0, UR6, RZ, P3, !PT ;  /* 0x0000000600007c10 */ /* 0x000fe40009ffe4ff */
[----:B---3--:R-:W-:-:S03]  /*4420*/  IADD3.X R116, R116, UR6, RZ, P2, !PT ;  /* 0x0000000674747c10 */ /* 0x008fc600097fe4ff */
[----:B------:R1:W-:Y:S04]  /*4430*/  STL [R1+0x34], R0 ;  /* 0x0000340001007387 */ /* 0x0003e80000100800 */
[----:B------:R-:W-:Y:S04]  /*4440*/  STL [R1+0x30], R116 ;  /* 0x0000307401007387 */ /* 0x000fe80000100800 */
[----:B-1----:R-:W3:Y:S04]  /*4450*/  LDL.LU R0, [R1+0xac] ;  /* 0x0000ac0001007983 */ /* 0x002ee80000300800 */
[----:B------:R-:W-:Y:S04]  /*4460*/  STS.U8 [R3+UR12+0x6], R114 ;  /* 0x0000067203007988 */ /* 0x000fe8000800000c */
[----:B------:R-:W-:Y:S04]  /*4470*/  STS.U8 [R3+UR12+0x8], R113 ;  /* 0x0000087103007988 */ /* 0x000fe8000800000c */
[----:B------:R-:W-:Y:S04]  /*4480*/  STS.U8 [R3+UR12+0xa], R112 ;  /* 0x00000a7003007988 */ /* 0x000fe8000800000c */
[----:B------:R-:W-:Y:S04]  /*4490*/  STS.U8 [R3+UR12+0xc], R111 ;  /* 0x00000c6f03007988 */ /* 0x000fe8000800000c */
[----:B------:R-:W-:Y:S04]  /*44a0*/  STS.U8 [R3+UR12+0xe], R110 ;  /* 0x00000e6e03007988 */ /* 0x000fe8000800000c */
[----:B------:R-:W-:Y:S04]  /*44b0*/  STS.U8 [R2+UR12], R109 ;  /* 0x0000006d02007988 */ /* 0x000fe8000800000c */
[----:B------:R-:W-:Y:S04]  /*44c0*/  STS.U8 [R2+UR12+0x2], R108 ;  /* 0x0000026c02007988 */ /* 0x000fe8000800000c */
        /* <DEDUP_REMOVED lines=21> */
[----:B------:R-:W-:Y:S01]  /*4620*/  STS.U8 [R6+UR12+0x5e00], R125 ;  /* 0x005e007d06007988 */ /* 0x000fe2000800000c */
[----:B------:R1:W-:Y:S06]  /*4630*/  MEMBAR.ALL.CTA ;  /* 0x0000000000007992 */ /* 0x0003ec0000008000 */
[----:B-1----:R-:W1:Y:S02]  /*4640*/  FENCE.VIEW.ASYNC.S ;  /* 0x00000000000073c6 */ /* 0x002e640000000000 */
[----:B-1----:R-:W-:Y:S01]  /*4650*/  BAR.SYNC.DEFER_BLOCKING 0x0 ;  /* 0x0000000000007b1d */ /* 0x002fe20000010000 */
[----:B-----5:R-:W-:-:S04]  /*4660*/  IADD3 R16, P4, R16, UR17, RZ ;  /* 0x0000001110107c10 */ /* 0x020fc8000ff9e0ff */
[----:B--2---:R-:W-:Y:S02]  /*4670*/  IADD3.X R118, R118, UR6, RZ, P4, !PT ;  /* 0x0000000676767c10 */ /* 0x004fe4000a7fe4ff */
[----:B----4-:R-:W-:-:S03]  /*4680*/  IADD3 R15, P5, R15, UR17, RZ ;  /* 0x000000110f0f7c10 */ /* 0x010fc6000ffbe0ff */
[----:B------:R-:W-:Y:S01]  /*4690*/  STL [R1+0x38], R118 ;  /* 0x0000387601007387 */ /* 0x000fe20000100800 */
[----:B------:R-:W-:-:S06]  /*46a0*/  WARPGROUP.ARRIVE ;  /* 0x00000000000079c5 */ /* 0x000fcc0000000000 */
[----:B------:R-:W-:Y:S01]  /*46b0*/  QGMMA.64x128x32.F32.E4M3.E4M3 R24, gdesc[UR20], R24 ;  /* 0x01e00000141879f3 */ /* 0x000fe20008700818 */
[----:B------:R-:W-:-:S05]  /*46c0*/  IADD3.X R9, R9, UR6, RZ, P5, !PT ;  /* 0x0000000609097c10 */ /* 0x000fca000affe4ff */
[----:B------:R1:W-:Y:S04]  /*46d0*/  STL [R1+0x3c], R9 ;  /* 0x00003c0901007387 */ /* 0x0003e80000100800 */
[----:B-1----:R-:W2:Y:S02]  /*46e0*/  LDL.LU R9, [R1+0xa8] ;  /* 0x0000a80001097983 */ /* 0x002ea40000300800 */
[----:B------:R-:W-:Y:S01]  /*46f0*/  QGMMA.64x128x32.F32.E4M3.E4M3 R24, gdesc[UR8], R24, gsb0 ;  /* 0x01e00000081879f3 */ /* 0x000fe20008000818 */
[----:B------:R-:W-:Y:S02]  /*4700*/  IADD3 R14, P6, R14, UR17, RZ ;  /* 0x000000110e0e7c10 */ /* 0x000fe4000ffde0ff */
[----:B------:R-:W-:Y:S02]  /*4710*/  IADD3 R11, P2, R11, UR17, RZ ;  /* 0x000000110b0b7c10 */ /* 0x000fe4000ff5e0ff */
[----:B------:R-:W-:-:S02]  /*4720*/  IADD3.X R122, R122, UR6, RZ, P6, !PT ;  /* 0x000000067a7a7c10 */ /* 0x000fc4000b7fe4ff */
[----:B---3--:R-:W-:-:S03]  /*4730*/  IADD3.X R0, R0, UR6, RZ, P2, !PT ;  /* 0x0000000600007c10 */ /* 0x008fc600097fe4ff */
[----:B------:R-:W-:Y:S04]  /*4740*/  STL [R1+0x40], R122 ;  /* 0x0000407a01007387 */ /* 0x000fe80000100800 */
[----:B------:R1:W-:Y:S01]  /*4750*/  STL [R1+0x4c], R0 ;  /* 0x00004c0001007387 */ /* 0x0003e20000100800 */
[----:B------:R-:W-:Y:S02]  /*4760*/  IADD3 R13, P0, R13, UR17, RZ ;  /* 0x000000110d0d7c10 */ /* 0x000fe4000ff1e0ff */
[----:B------:R-:W-:Y:S01]  /*4770*/  IADD3 R12, P1, R12, UR17, RZ ;  /* 0x000000110c0c7c10 */ /* 0x000fe2000ff3e0ff */
[----:B-1----:R-:W1:Y:S01]  /*4780*/  S2R R0, SR_TID.X ;  /* 0x0000000000007919 */ /* 0x002e620000002100 */
[----:B------:R-:W-:Y:S02]  /*4790*/  IADD3.X R124, R124, UR6, RZ, P0, !PT ;  /* 0x000000067c7c7c10 */ /* 0x000fe400087fe4ff */
[----:B------:R-:W-:-:S03]  /*47a0*/  IADD3.X R95, R95, UR6, RZ, P1, !PT ;  /* 0x000000065f5f7c10 */ /* 0x000fc60008ffe4ff */
[----:B------:R3:W-:Y:S04]  /*47b0*/  STL [R1+0x44], R124 ;  /* 0x0000447c01007387 */ /* 0x0007e80000100800 */
[----:B------:R3:W-:Y:S01]  /*47c0*/  STL [R1+0x48], R95 ;  /* 0x0000485f01007387 */ /* 0x0007e20000100800 */
[----:B------:R-:W-:Y:S01]  /*47d0*/  ISETP.NE.U32.AND P4, PT, R120, RZ, PT ;  /* 0x000000ff7800720c */ /* 0x000fe20003f85070 */
[----:B0-----:R-:W-:Y:S01]  /*47e0*/  IMAD.SHL.U32 R94, R94, 0x40, RZ ;  /* 0x000000405e5e7824 */ /* 0x001fe200078e00ff */
[----:B------:R-:W-:-:S04]  /*47f0*/  UIADD3 UR13, UR13, -0x40, URZ ;  /* 0xffffffc00d0d7890 */ /* 0x000fc8000fffe03f */
[----:B------:R-:W-:Y:S02]  /*4800*/  IADD3 R10, P3, R94, R10, RZ ;  /* 0x0000000a5e0a7210 */ /* 0x000fe40007f7e0ff */
[----:B-1----:R-:W-:-:S04]  /*4810*/  SHF.R.U32.HI R0, RZ, 0x8, R0 ;  /* 0x00000008ff007819 */ /* 0x002fc80000011600 */
[----:B------:R-:W-:Y:S01]  /*4820*/  SGXT.U32 R0, R0, 0x1 ;  /* 0x000000010000781a */ /* 0x000fe20000000000 */
[----:B------:R-:W-:Y:S02]  /*4830*/  WARPGROUP.DEPBAR.LE gsb0, 0x0 ;  /* 0x00008000000079c5 */ /* 0x000fe40000010000 */
[----:B--2---:R-:W-:Y:S01]  /*4840*/  LEA.HI.X.SX32 R9, R94, R9, 0x1, P3 ;  /* 0x000000095e097211 */ /* 0x004fe200018f0eff */
[----:B---3--:R-:W-:Y:S06]  /*4850*/  @P4 BRA `(.L_x_2) ;  /* 0xffffffdc00084947 */ /* 0x008fec000383ffff */
.L_x_1:
[----:B------:R-:W2:Y:S01]  /*4860*/  LDL.LU R91, [R1+0xa4] ;  /* 0x0000a400015b7983 */ /* 0x000ea20000300800 */
[----:B------:R-:W-:Y:S01]  /*4870*/  F2FP.SATFINITE.E4M3.F32.PACK_AB_MERGE_C R40, R41, R40, RZ ;  /* 0x000000282928723e */ /* 0x000fe200048070ff */
[----:B------:R-:W-:Y:S01]  /*4880*/  ULDC UR4, c[0x0][0x244] ;  /* 0x0000910000047ab9 */ /* 0x000fe20000000800 */
[----:B------:R-:W-:Y:S01]  /*4890*/  F2FP.SATFINITE.E4M3.F32.PACK_AB_MERGE_C R44, R45, R44, RZ ;  /* 0x0000002c2d2c723e */ /* 0x000fe200048070ff */
[----:B------:R-:W0:Y:S01]  /*48a0*/  S2R R90, SR_TID.X ;  /* 0x00000000005a7919 */ /* 0x000e220000002100 */
[----:B------:R-:W-:Y:S01]  /*48b0*/  F2FP.SATFINITE.E4M3.F32.PACK_AB_MERGE_C R48, R49, R48, RZ ;  /* 0x000000303130723e */ /* 0x000fe200048070ff */
[----:B------:R-:W-:Y:S01]  /*48c0*/  ULDC.64 UR6, c[0x0][0x228] ;  /* 0x00008a0000067ab9 */ /* 0x000fe20000000a00 */
[----:B------:R-:W-:Y:S01]  /*48d0*/  F2FP.SATFINITE.E4M3.F32.PACK_AB_MERGE_C R24, R25, R24, RZ ;  /* 0x000000181918723e */ /* 0x000fe200048070ff */
[----:B------:R-:W3:Y:S01]  /*48e0*/  LDL.LU R89, [R1] ;  /* 0x0000000001597983 */ /* 0x000ee20000300800 */
[----:B------:R-:W-:Y:S02]  /*48f0*/  F2FP.SATFINITE.E4M3.F32.PACK_AB_MERGE_C R28, R29, R28, RZ ;  /* 0x0000001c1d1c723e */ /* 0x000fe400048070ff */
[----:B------:R-:W-:-:S02]  /*4900*/  F2FP.SATFINITE.E4M3.F32.PACK_AB_MERGE_C R32, R33, R32, RZ ;  /* 0x000000202120723e */ /* 0x000fc400048070ff */
[----:B------:R-:W-:Y:S02]  /*4910*/  F2FP.SATFINITE.E4M3.F32.PACK_AB_MERGE_C R26, R27, R26, RZ ;  /* 0x0000001a1b1a723e */ /* 0x000fe400048070ff */
[----:B------:R-:W-:Y:S02]  /*4920*/  F2FP.SATFINITE.E4M3.F32.PACK_AB_MERGE_C R30, R31, R30, RZ ;  /* 0x0000001e1f1e723e */ /* 0x000fe400048070ff */
[----:B------:R-:W-:Y:S02]  /*4930*/  LOP3.LUT R40, R40, 0xffff, RZ, 0xc0, !PT ;  /* 0x0000ffff28287812 */ /* 0x000fe400078ec0ff */
[----:B------:R-:W-:Y:S02]  /*4940*/  LOP3.LUT R27, R44, 0xffff, RZ, 0xc0, !PT ;  /* 0x0000ffff2c1b7812 */ /* 0x000fe400078ec0ff */
[----:B------:R-:W-:Y:S02]  /*4950*/  LOP3.LUT R31, R48, 0xffff, RZ, 0xc0, !PT ;  /* 0x0000ffff301f7812 */ /* 0x000fe400078ec0ff */
[----:B------:R-:W-:-:S02]  /*4960*/  F2FP.SATFINITE.E4M3.F32.PACK_AB_MERGE_C R7, R73, R72, RZ ;  /* 0x000000484907723e */ /* 0x000fc400048070ff */
[----:B------:R-:W-:Y:S02]  /*4970*/  F2FP.SATFINITE.E4M3.F32.PACK_AB_MERGE_C R10, R77, R76, RZ ;  /* 0x0000004c4d0a723e */ /* 0x000fe400048070ff */
[----:B------:R-:W-:Y:S02]  /*4980*/  F2FP.SATFINITE.E4M3.F32.PACK_AB_MERGE_C R9, R81, R80, RZ ;  /* 0x000000505109723e */ /* 0x000fe400048070ff */
[----:B------:R-:W-:Y:S02]  /*4990*/  F2FP.SATFINITE.E4M3.F32.PACK_AB_MERGE_C R56, R57, R56, RZ ;  /* 0x000000383938723e */ /* 0x000fe400048070ff */
[----:B------:R-:W-:Y:S02]  /*49a0*/  F2FP.SATFINITE.E4M3.F32.PACK_AB_MERGE_C R60, R61, R60, RZ ;  /* 0x0000003c3d3c723e */ /* 0x000fe400048070ff */
[----:B------:R-:W-:Y:S02]  /*49b0*/  F2FP.SATFINITE.E4M3.F32.PACK_AB_MERGE_C R64, R65, R64, RZ ;  /* 0x000000404140723e */ /* 0x000fe400048070ff */
[----:B------:R-:W-:Y:S01]  /*49c0*/  F2FP.SATFINITE.E4M3.F32.PACK_AB_MERGE_C R34, R35, R34, RZ ;  /* 0x000000222322723e */ /* 0x000fe200048070ff */
[C---:B0-----:R-:W-:Y:S01]  /*49d0*/  IMAD.SHL.U32 R3, R90.reuse, 0x10, RZ ;  /* 0x000000105a037824 */ /* 0x041fe200078e00ff */
[----:B------:R-:W-:Y:S01]  /*49e0*/  F2FP.SATFINITE.E4M3.F32.PACK_AB_MERGE_C R38, R39, R38, RZ ;  /* 0x000000262726723e */ /* 0x000fe200048070ff */
[----:B------:R-:W-:Y:S01]  /*49f0*/  IMAD.SHL.U32 R4, R90, 0x200, RZ ;  /* 0x000002005a047824 */ /* 0x000fe200078e00ff */
[----:B------:R-:W-:-:S02]  /*4a00*/  F2FP.SATFINITE.E4M3.F32.PACK_AB_MERGE_C R42, R43, R42, RZ ;  /* 0x0000002a2b2a723e */ /* 0x000fc400048070ff */
[----:B------:R-:W-:Y:S01]  /*4a10*/  LOP3.LUT R3, R3, 0x70, RZ, 0xc0, !PT ;  /* 0x0000007003037812 */ /* 0x000fe200078ec0ff */
[----:B------:R-:W0:Y:S01]  /*4a20*/  LDC R43, c[0x0][0x248] ;  /* 0x00009200ff2b7b82 */ /* 0x000e220000000800 */
[----:B------:R-:W-:Y:S02]  /*4a30*/  LOP3.LUT R4, R4, 0x1000, RZ, 0xc0, !PT ;  /* 0x0000100004047812 */ /* 0x000fe400078ec0ff */
[----:B------:R-:W-:Y:S02]  /*4a40*/  F2FP.SATFINITE.E4M3.F32.PACK_AB_MERGE_C R46, R47, R46, RZ ;  /* 0x0000002e2f2e723e */ /* 0x000fe400048070ff */
[----:B------:R-:W-:Y:S02]  /*4a50*/  IADD3 R4, R4, UR12, R3 ;  /* 0x0000000c04047c10 */ /* 0x000fe4000fffe003 */
[----:B------:R-:W-:Y:S02]  /*4a60*/  LOP3.LUT R24, R24, 0xffff, RZ, 0xc0, !PT ;  /* 0x0000ffff18187812 */ /* 0x000fe400078ec0ff */
[----:B------:R-:W-:-:S02]  /*4a70*/  LOP3.LUT R19, R28, 0xffff, RZ, 0xc0, !PT ;  /* 0x0000ffff1c137812 */ /* 0x000fc400078ec0ff */
[----:B------:R-:W-:Y:S02]  /*4a80*/  LOP3.LUT R23, R32, 0xffff, RZ, 0xc0, !PT ;  /* 0x0000ffff20177812 */ /* 0x000fe400078ec0ff */
[----:B------:R-:W-:Y:S02]  /*4a90*/  PRMT R15, R31, 0x3340, R0 ;  /* 0x000033401f0f7816 */ /* 0x000fe40000000000 */
[----:B------:R-:W-:Y:S02]  /*4aa0*/  PRMT R12, R40, 0x3340, R27 ;  /* 0x00003340280c7816 */ /* 0x000fe4000000001b */
[----:B------:R-:W-:Y:S02]  /*4ab0*/  LOP3.LUT R7, R7, 0xffff, RZ, 0xc0, !PT ;  /* 0x0000ffff07077812 */ /* 0x000fe400078ec0ff */
[----:B------:R-:W-:Y:S02]  /*4ac0*/  LOP3.LUT R10, R10, 0xffff, RZ, 0xc0, !PT ;  /* 0x0000ffff0a0a7812 */ /* 0x000fe400078ec0ff */
[----:B------:R-:W-:-:S02]  /*4ad0*/  LOP3.LUT R9, R9, 0xffff, RZ, 0xc0, !PT ;  /* 0x0000ffff09097812 */ /* 0x000fc400078ec0ff */
[--C-:B------:R-:W-:Y:S02]  /*4ae0*/  PRMT R11, R23, 0x3340, R0.reuse ;  /* 0x00003340170b7816 */ /* 0x100fe40000000000 */
[----:B------:R-:W-:Y:S02]  /*4af0*/  LOP3.LUT R56, R56, 0xffff, RZ, 0xc0, !PT ;  /* 0x0000ffff38387812 */ /* 0x000fe400078ec0ff */
[----:B------:R-:W-:Y:S02]  /*4b00*/  LOP3.LUT R35, R60, 0xffff, RZ, 0xc0, !PT ;  /* 0x0000ffff3c237812 */ /* 0x000fe400078ec0ff */
[----:B------:R-:W-:Y:S02]  /*4b10*/  LOP3.LUT R39, R64, 0xffff, RZ, 0xc0, !PT ;  /* 0x0000ffff40277812 */ /* 0x000fe400078ec0ff */
[----:B------:R-:W-:Y:S02]  /*4b20*/  PRMT R12, R12, 0x5410, R15 ;  /* 0x000054100c0c7816 */ /* 0x000fe4000000000f */
[----:B------:R-:W-:-:S02]  /*4b30*/  PRMT R15, R9, 0x3340, R0 ;  /* 0x00003340090f7816 */ /* 0x000fc40000000000 */
[----:B------:R-:W-:Y:S02]  /*4b40*/  PRMT R20, R7, 0x3340, R10 ;  /* 0x0000334007147816 */ /* 0x000fe4000000000a */
[----:B------:R-:W-:Y:S02]  /*4b50*/  PRMT R16, R56, 0x3340, R35 ;  /* 0x0000334038107816 */ /* 0x000fe40000000023 */
[----:B------:R-:W-:Y:S02]  /*4b60*/  PRMT R20, R20, 0x5410, R15 ;  /* 0x0000541014147816 */ /* 0x000fe4000000000f */
[----:B------:R-:W-:Y:S02]  /*4b70*/  SHF.R.U32.HI R15, RZ, 0x8, R19 ;  /* 0x00000008ff0f7819 */ /* 0x000fe40000011613 */
[----:B------:R-:W-:Y:S02]  /*4b80*/  F2FP.SATFINITE.E4M3.F32.PACK_AB_MERGE_C R50, R51, R50, RZ ;  /* 0x000000323332723e */ /* 0x000fe400048070ff */
[----:B------:R-:W-:-:S02]  /*4b90*/  LOP3.LUT R15, R15, 0xffff, RZ, 0xc0, !PT ;  /* 0x0000ffff0f0f7812 */ /* 0x000fc400078ec0ff */
[----:B------:R-:W-:Y:S02]  /*4ba0*/  LOP3.LUT R26, R26, 0xffff, RZ, 0xc0, !PT ;  /* 0x0000ffff1a1a7812 */ /* 0x000fe400078ec0ff */
[----:B------:R-:W-:Y:S02]  /*4bb0*/  LOP3.LUT R21, R30, 0xffff, RZ, 0xc0, !PT ;  /* 0x0000ffff1e157812 */ /* 0x000fe400078ec0ff */
[----:B------:R-:W-:Y:S02]  /*4bc0*/  LOP3.LUT R25, R34, 0xffff, RZ, 0xc0, !PT ;  /* 0x0000ffff22197812 */ /* 0x000fe400078ec0ff */
[----:B------:R-:W-:Y:S02]  /*4bd0*/  LOP3.LUT R42, R42, 0xffff, RZ, 0xc0, !PT ;  /* 0x0000ffff2a2a7812 */ /* 0x000fe400078ec0ff */
[----:B------:R-:W-:Y:S02]  /*4be0*/  LOP3.LUT R29, R46, 0xffff, RZ, 0xc0, !PT ;  /* 0x0000ffff2e1d7812 */ /* 0x000fe400078ec0ff */
[----:B------:R-:W-:-:S02]  /*4bf0*/  LOP3.LUT R33, R50, 0xffff, RZ, 0xc0, !PT ;  /* 0x0000ffff32217812 */ /* 0x000fc400078ec0ff */
[----:B------:R-:W-:Y:S02]  /*4c00*/  F2FP.SATFINITE.E4M3.F32.PACK_AB_MERGE_C R58, R59, R58, RZ ;  /* 0x0000003a3b3a723e */ /* 0x000fe400048070ff */
[----:B------:R-:W-:Y:S02]  /*4c10*/  F2FP.SATFINITE.E4M3.F32.PACK_AB_MERGE_C R62, R63, R62, RZ ;  /* 0x0000003e3f3e723e */ /* 0x000fe400048070ff */
[----:B------:R-:W-:Y:S02]  /*4c20*/  F2FP.SATFINITE.E4M3.F32.PACK_AB_MERGE_C R66, R67, R66, RZ ;  /* 0x000000424342723e */ /* 0x000fe400048070ff */
[----:B------:R-:W-:Y:S02]  /*4c30*/  F2FP.SATFINITE.E4M3.F32.PACK_AB_MERGE_C R2, R75, R74, RZ ;  /* 0x0000004a4b02723e */ /* 0x000fe400048070ff */
[----:B------:R-:W-:Y:S02]  /*4c40*/  F2FP.SATFINITE.E4M3.F32.PACK_AB_MERGE_C R5, R79, R78, RZ ;  /* 0x0000004e4f05723e */ /* 0x000fe400048070ff */
[----:B------:R-:W-:-:S02]  /*4c50*/  F2FP.SATFINITE.E4M3.F32.PACK_AB_MERGE_C R8, R83, R82, RZ ;  /* 0x000000525308723e */ /* 0x000fc400048070ff */
[----:B------:R-:W-:Y:S02]  /*4c60*/  F2FP.SATFINITE.E4M3.F32.PACK_AB_MERGE_C R36, R37, R36, RZ ;  /* 0x000000242524723e */ /* 0x000fe400048070ff */
[--C-:B------:R-:W-:Y:S02]  /*4c70*/  PRMT R13, R25, 0x3340, R0.reuse ;  /* 0x00003340190d7816 */ /* 0x100fe40000000000 */
[----:B------:R-:W-:Y:S02]  /*4c80*/  PRMT R17, R33, 0x3340, R0 ;  /* 0x0000334021117816 */ /* 0x000fe40000000000 */
[----:B------:R-:W-:Y:S02]  /*4c90*/  PRMT R6, R26, 0x3340, R21 ;  /* 0x000033401a067816 */ /* 0x000fe40000000015 */
[----:B------:R-:W-:Y:S02]  /*4ca0*/  PRMT R14, R42, 0x3340, R29 ;  /* 0x000033402a0e7816 */ /* 0x000fe4000000001d */
[----:B------:R-:W-:-:S02]  /*4cb0*/  LOP3.LUT R58, R58, 0xffff, RZ, 0xc0, !PT ;  /* 0x0000ffff3a3a7812 */ /* 0x000fc400078ec0ff */
[----:B------:R-:W-:Y:S02]  /*4cc0*/  LOP3.LUT R37, R62, 0xffff, RZ, 0xc0, !PT ;  /* 0x0000ffff3e257812 */ /* 0x000fe400078ec0ff */
[----:B------:R-:W-:Y:S02]  /*4cd0*/  LOP3.LUT R41, R66, 0xffff, RZ, 0xc0, !PT ;  /* 0x0000ffff42297812 */ /* 0x000fe400078ec0ff */
[----:B------:R-:W-:Y:S02]  /*4ce0*/  LOP3.LUT R2, R2, 0xffff, RZ, 0xc0, !PT ;  /* 0x0000ffff02027812 */ /* 0x000fe400078ec0ff */
[----:B------:R-:W-:Y:S02]  /*4cf0*/  LOP3.LUT R5, R5, 0xffff, RZ, 0xc0, !PT ;  /* 0x0000ffff05057812 */ /* 0x000fe400078ec0ff */
[----:B------:R-:W-:Y:S02]  /*4d00*/  LOP3.LUT R8, R8, 0xffff, RZ, 0xc0, !PT ;  /* 0x0000ffff08087812 */ /* 0x000fe400078ec0ff */
[----:B------:R-:W-:-:S02]  /*4d10*/  PRMT R6, R6, 0x5410, R13 ;  /* 0x0000541006067816 */ /* 0x000fc4000000000d */
[----:B------:R-:W-:Y:S02]  /*4d20*/  PRMT R14, R14, 0x5410, R17 ;  /* 0x000054100e0e7816 */ /* 0x000fe40000000011 */
[----:B------:R-:W-:Y:S02]  /*4d30*/  PRMT R13, R41, 0x3340, R0 ;  /* 0x00003340290d7816 */ /* 0x000fe40000000000 */
[----:B------:R-:W-:Y:S02]  /*4d40*/  PRMT R17, R8, 0x3340, R1 ;  /* 0x0000334008117816 */ /* 0x000fe40000000001 */
[----:B------:R-:W-:Y:S02]  /*4d50*/  PRMT R18, R58, 0x3340, R37 ;  /* 0x000033403a127816 */ /* 0x000fe40000000025 */
[----:B------:R-:W-:Y:S02]  /*4d60*/  PRMT R22, R2, 0x3340, R5 ;  /* 0x0000334002167816 */ /* 0x000fe40000000005 */
[----:B------:R-:W-:-:S02]  /*4d70*/  PRMT R18, R18, 0x5410, R13 ;  /* 0x0000541012127816 */ /* 0x000fc4000000000d */
[----:B------:R-:W-:Y:S02]  /*4d80*/  PRMT R22, R22, 0x5410, R17 ;  /* 0x0000541016167816 */ /* 0x000fe40000000011 */
[----:B------:R-:W-:Y:S02]  /*4d90*/  F2FP.SATFINITE.E4M3.F32.PACK_AB_MERGE_C R52, R53, R52, RZ ;  /* 0x000000343534723e */ /* 0x000fe400048070ff */
[----:B------:R-:W-:Y:S02]  /*4da0*/  F2FP.SATFINITE.E4M3.F32.PACK_AB_MERGE_C R54, R55, R54, RZ ;  /* 0x000000363736723e */ /* 0x000fe400048070ff */
[----:B------:R-:W-:Y:S02]  /*4db0*/  F2FP.SATFINITE.E4M3.F32.PACK_AB_MERGE_C R68, R69, R68, RZ ;  /* 0x000000444544723e */ /* 0x000fe400048070ff */
[----:B------:R-:W-:Y:S02]  /*4dc0*/  F2FP.SATFINITE.E4M3.F32.PACK_AB_MERGE_C R70, R71, R70, RZ ;  /* 0x000000464746723e */ /* 0x000fe400048070ff */
[----:B--2---:R-:W-:-:S05]  /*4dd0*/  LOP3.LUT R3, R91, 0xf80, RZ, 0xc0, !PT ;  /* 0x00000f805b037812 */ /* 0x004fca00078ec0ff */
[----:B------:R-:W-:Y:S01]  /*4de0*/  IMAD.IADD R3, R3, 0x1, R4 ;  /* 0x0000000103037824 */ /* 0x000fe200078e0204 */
[----:B------:R-:W-:-:S04]  /*4df0*/  PRMT R4, R24, 0x3340, R19 ;  /* 0x0000334018047816 */ /* 0x000fc80000000013 */
[----:B------:R-:W-:Y:S02]  /*4e00*/  PRMT R4, R4, 0x5410, R11 ;  /* 0x0000541004047816 */ /* 0x000fe4000000000b */
[----:B------:R-:W-:Y:S02]  /*4e10*/  PRMT R11, R39, 0x3340, R0 ;  /* 0x00003340270b7816 */ /* 0x000fe40000000000 */
[----:B------:R-:W-:Y:S02]  /*4e20*/  SHF.R.U32.HI R19, RZ, 0x8, R23 ;  /* 0x00000008ff137819 */ /* 0x000fe40000011617 */
[----:B------:R-:W-:Y:S02]  /*4e30*/  PRMT R16, R16, 0x5410, R11 ;  /* 0x0000541010107816 */ /* 0x000fe4000000000b */
[----:B------:R-:W-:Y:S02]  /*4e40*/  SHF.R.U32.HI R11, RZ, 0x8, R24 ;  /* 0x00000008ff0b7819 */ /* 0x000fe40000011618 */
[----:B------:R-:W-:-:S02]  /*4e50*/  LOP3.LUT R19, R19, 0xffff, RZ, 0xc0, !PT ;  /* 0x0000ffff13137812 */ /* 0x000fc400078ec0ff */
[----:B------:R-:W-:Y:S02]  /*4e60*/  LOP3.LUT R24, R11, 0xffff, RZ, 0xc0, !PT ;  /* 0x0000ffff0b187812 */ /* 0x000fe400078ec0ff */
[----:B------:R-:W-:Y:S02]  /*4e70*/  PRMT R23, R19, 0x3340, R0 ;  /* 0x0000334013177816 */ /* 0x000fe40000000000 */
[----:B------:R-:W-:-:S04]  /*4e80*/  PRMT R24, R24, 0x3340, R15 ;  /* 0x0000334018187816 */ /* 0x000fc8000000000f */
[----:B------:R-:W-:Y:S02]  /*4e90*/  PRMT R24, R24, 0x5410, R23 ;  /* 0x0000541018187816 */ /* 0x000fe40000000017 */
[----:B------:R-:W2:Y:S01]  /*4ea0*/  LDL.LU R23, [R1+0xa0] ;  /* 0x0000a00001177983 */ /* 0x000ea20000300800 */
[----:B------:R-:W-:Y:S02]  /*4eb0*/  SHF.R.U32.HI R13, RZ, 0x8, R26 ;  /* 0x00000008ff0d7819 */ /* 0x000fe4000001161a */
[----:B------:R-:W-:Y:S02]  /*4ec0*/  SHF.R.U32.HI R17, RZ, 0x8, R21 ;  /* 0x00000008ff117819 */ /* 0x000fe40000011615 */
[----:B------:R-:W-:Y:S02]  /*4ed0*/  LOP3.LUT R26, R13, 0xffff, RZ, 0xc0, !PT ;  /* 0x0000ffff0d1a7812 */ /* 0x000fe400078ec0ff */
[----:B------:R-:W-:Y:S02]  /*4ee0*/  LOP3.LUT R17, R17, 0xffff, RZ, 0xc0, !PT ;  /* 0x0000ffff11117812 */ /* 0x000fe400078ec0ff */
[----:B------:R-:W-:-:S02]  /*4ef0*/  SHF.R.U32.HI R13, RZ, 0x8, R42 ;  /* 0x00000008ff0d7819 */ /* 0x000fc4000001162a */
[----:B------:R-:W-:Y:S02]  /*4f00*/  PRMT R26, R26, 0x3340, R17 ;  /* 0x000033401a1a7816 */ /* 0x000fe40000000011 */
[----:B------:R-:W-:Y:S02]  /*4f10*/  SHF.R.U32.HI R17, RZ, 0x8, R29 ;  /* 0x00000008ff117819 */ /* 0x000fe4000001161d */
[----:B------:R-:W-:Y:S02]  /*4f20*/  LOP3.LUT R30, R13, 0xffff, RZ, 0xc0, !PT ;  /* 0x0000ffff0d1e7812 */ /* 0x000fe400078ec0ff */
[----:B------:R-:W-:Y:S02]  /*4f30*/  LOP3.LUT R17, R17, 0xffff, RZ, 0xc0, !PT ;  /* 0x0000ffff11117812 */ /* 0x000fe400078ec0ff */
[----:B------:R-:W-:Y:S02]  /*4f40*/  SHF.R.U32.HI R21, RZ, 0x8, R25 ;  /* 0x00000008ff157819 */ /* 0x000fe40000011619 */
[----:B------:R-:W-:-:S02]  /*4f50*/  PRMT R30, R30, 0x3340, R17 ;  /* 0x000033401e1e7816 */ /* 0x000fc40000000011 */
[----:B------:R-:W-:Y:S02]  /*4f60*/  SHF.R.U32.HI R13, RZ, 0x8, R58 ;  /* 0x00000008ff0d7819 */ /* 0x000fe4000001163a */
[----:B------:R-:W-:Y:S02]  /*4f70*/  SHF.R.U32.HI R17, RZ, 0x8, R37 ;  /* 0x00000008ff117819 */ /* 0x000fe40000011625 */
[----:B------:R-:W-:Y:S02]  /*4f80*/  SHF.R.U32.HI R7, RZ, 0x8, R7 ;  /* 0x00000008ff077819 */ /* 0x000fe40000011607 */
[----:B------:R-:W-:Y:S02]  /*4f90*/  SHF.R.U32.HI R10, RZ, 0x8, R10 ;  /* 0x00000008ff0a7819 */ /* 0x000fe4000001160a */
[----:B------:R-:W-:Y:S02]  /*4fa0*/  SHF.R.U32.HI R2, RZ, 0x8, R2 ;  /* 0x00000008ff027819 */ /* 0x000fe40000011602 */
[----:B------:R-:W-:-:S02]  /*4fb0*/  SHF.R.U32.HI R5, RZ, 0x8, R5 ;  /* 0x00000008ff057819 */ /* 0x000fc40000011605 */
[----:B------:R-:W-:Y:S02]  /*4fc0*/  LOP3.LUT R21, R21, 0xffff, RZ, 0xc0, !PT ;  /* 0x0000ffff15157812 */ /* 0x000fe400078ec0ff */
[----:B------:R-:W-:Y:S02]  /*4fd0*/  SHF.R.U32.HI R11, RZ, 0x8, R40 ;  /* 0x00000008ff0b7819 */ /* 0x000fe40000011628 */
[----:B------:R-:W-:Y:S02]  /*4fe0*/  LOP3.LUT R17, R17, 0xffff, RZ, 0xc0, !PT ;  /* 0x0000ffff11117812 */ /* 0x000fe400078ec0ff */
[----:B------:R-:W-:Y:S02]  /*4ff0*/  LOP3.LUT R34, R13, 0xffff, RZ, 0xc0, !PT ;  /* 0x0000ffff0d227812 */ /* 0x000fe400078ec0ff */
[----:B------:R-:W-:Y:S02]  /*5000*/  LOP3.LUT R10, R10, 0xffff, RZ, 0xc0, !PT ;  /* 0x0000ffff0a0a7812 */ /* 0x000fe400078ec0ff */
[----:B------:R-:W-:-:S02]  /*5010*/  LOP3.LUT R7, R7, 0xffff, RZ, 0xc0, !PT ;  /* 0x0000ffff07077812 */ /* 0x000fc400078ec0ff */
[----:B------:R-:W-:Y:S02]  /*5020*/  LOP3.LUT R5, R5, 0xffff, RZ, 0xc0, !PT ;  /* 0x0000ffff05057812 */ /* 0x000fe400078ec0ff */
[----:B------:R-:W-:Y:S02]  /*5030*/  LOP3.LUT R40, R2, 0xffff, RZ, 0xc0, !PT ;  /* 0x0000ffff02287812 */ /* 0x000fe400078ec0ff */
[----:B------:R-:W-:Y:S02]  /*5040*/  PRMT R25, R21, 0x3340, R0 ;  /* 0x0000334015197816 */ /* 0x000fe40000000000 */
[----:B------:R-:W-:Y:S02]  /*5050*/  PRMT R34, R34, 0x3340, R17 ;  /* 0x0000334022227816 */ /* 0x000fe40000000011 */
[----:B------:R-:W-:Y:S02]  /*5060*/  PRMT R2, R7, 0x3340, R10 ;  /* 0x0000334007027816 */ /* 0x000fe4000000000a */
[----:B------:R-:W-:-:S02]  /*5070*/  PRMT R17, R40, 0x3340, R5 ;  /* 0x0000334028117816 */ /* 0x000fc40000000005 */
[----:B------:R-:W-:Y:S02]  /*5080*/  LOP3.LUT R5, R36, 0xffff, RZ, 0xc0, !PT ;  /* 0x0000ffff24057812 */ /* 0x000fe400078ec0ff */
[----:B------:R-:W-:Y:S02]  /*5090*/  LOP3.LUT R7, R38, 0xffff, RZ, 0xc0, !PT ;  /* 0x0000ffff26077812 */ /* 0x000fe400078ec0ff */
[----:B------:R-:W-:Y:S02]  /*50a0*/  PRMT R26, R26, 0x5410, R25 ;  /* 0x000054101a1a7816 */ /* 0x000fe40000000019 */
[----:B------:R-:W-:Y:S02]  /*50b0*/  PRMT R4, R4, 0x4210, R5 ;  /* 0x0000421004047816 */ /* 0x000fe40000000005 */
[----:B------:R-:W-:Y:S02]  /*50c0*/  PRMT R6, R6, 0x4210, R7 ;  /* 0x0000421006067816 */ /* 0x000fe40000000007 */
[----:B------:R-:W-:-:S02]  /*50d0*/  PRMT R5, R24, 0x5210, R5 ;  /* 0x0000521018057816 */ /* 0x000fc40000000005 */
[----:B------:R-:W-:Y:S01]  /*50e0*/  PRMT R7, R26, 0x5210, R7 ;  /* 0x000052101a077816 */ /* 0x000fe20000000007 */
[----:B------:R-:W-:Y:S01]  /*50f0*/  BAR.SYNC.DEFER_BLOCKING 0x0 ;  /* 0x0000000000007b1d */ /* 0x000fe20000010000 */
[----:B------:R-:W-:Y:S02]  /*5100*/  SHF.R.U32.HI R15, RZ, 0x8, R27 ;  /* 0x00000008ff0f7819 */ /* 0x000fe4000001161b */
[----:B------:R-:W-:Y:S02]  /*5110*/  SHF.R.U32.HI R19, RZ, 0x8, R31 ;  /* 0x00000008ff137819 */ /* 0x000fe4000001161f */
[----:B------:R-:W-:Y:S02]  /*5120*/  LOP3.LUT R15, R15, 0xffff, RZ, 0xc0, !PT ;  /* 0x0000ffff0f0f7812 */ /* 0x000fe400078ec0ff */
[----:B------:R-:W-:Y:S02]  /*5130*/  LOP3.LUT R28, R11, 0xffff, RZ, 0xc0, !PT ;  /* 0x0000ffff0b1c7812 */ /* 0x000fe400078ec0ff */
[----:B------:R-:W-:-:S02]  /*5140*/  LOP3.LUT R19, R19, 0xffff, RZ, 0xc0, !PT ;  /* 0x0000ffff13137812 */ /* 0x000fc400078ec0ff */
[----:B------:R-:W-:Y:S02]  /*5150*/  SHF.R.U32.HI R21, RZ, 0x8, R33 ;  /* 0x00000008ff157819 */ /* 0x000fe40000011621 */
[----:B------:R-:W-:Y:S02]  /*5160*/  PRMT R28, R28, 0x3340, R15 ;  /* 0x000033401c1c7816 */ /* 0x000fe4000000000f */
[----:B------:R-:W-:Y:S02]  /*5170*/  PRMT R27, R19, 0x3340, R0 ;  /* 0x00003340131b7816 */ /* 0x000fe40000000000 */
[----:B------:R-:W-:Y:S02]  /*5180*/  SHF.R.U32.HI R11, RZ, 0x8, R56 ;  /* 0x00000008ff0b7819 */ /* 0x000fe40000011638 */
[----:B------:R-:W-:Y:S01]  /*5190*/  SHF.R.U32.HI R15, RZ, 0x8, R35 ;  /* 0x00000008ff0f7819 */ /* 0x000fe20000011623 */
[----:B------:R-:W-:Y:S01]  /*51a0*/  STSM.16.M88.4 [R3], R4 ;  /* 0x0000000403007844 */ /* 0x000fe20000000200 */
[----:B------:R-:W-:-:S02]  /*51b0*/  LOP3.LUT R21, R21, 0xffff, RZ, 0xc0, !PT ;  /* 0x0000ffff15157812 */ /* 0x000fc400078ec0ff */
[----:B------:R-:W-:Y:S02]  /*51c0*/  SHF.R.U32.HI R19, RZ, 0x8, R39 ;  /* 0x00000008ff137819 */ /* 0x000fe40000011627 */
[----:B------:R-:W-:Y:S02]  /*51d0*/  LOP3.LUT R15, R15, 0xffff, RZ, 0xc0, !PT ;  /* 0x0000ffff0f0f7812 */ /* 0x000fe400078ec0ff */
[----:B------:R-:W-:Y:S02]  /*51e0*/  LOP3.LUT R32, R11, 0xffff, RZ, 0xc0, !PT ;  /* 0x0000ffff0b207812 */ /* 0x000fe400078ec0ff */
[----:B------:R-:W-:Y:S02]  /*51f0*/  PRMT R29, R21, 0x3340, R0 ;  /* 0x00003340151d7816 */ /* 0x000fe40000000000 */
[----:B------:R-:W-:Y:S02]  /*5200*/  LOP3.LUT R19, R19, 0xffff, RZ, 0xc0, !PT ;  /* 0x0000ffff13137812 */ /* 0x000fe400078ec0ff */
[----:B------:R-:W-:-:S02]  /*5210*/  SHF.R.U32.HI R21, RZ, 0x8, R41 ;  /* 0x00000008ff157819 */ /* 0x000fc40000011629 */
[----:B------:R-:W-:Y:S02]  /*5220*/  SHF.R.U32.HI R9, RZ, 0x8, R9 ;  /* 0x00000008ff097819 */ /* 0x000fe40000011609 */
[----:B------:R-:W-:Y:S02]  /*5230*/  PRMT R15, R32, 0x3340, R15 ;  /* 0x00003340200f7816 */ /* 0x000fe4000000000f */
[----:B------:R-:W-:Y:S02]  /*5240*/  PRMT R32, R19, 0x3340, R0 ;  /* 0x0000334013207816 */ /* 0x000fe40000000000 */
[----:B------:R-:W-:Y:S02]  /*5250*/  SHF.R.U32.HI R8, RZ, 0x8, R8 ;  /* 0x00000008ff087819 */ /* 0x000fe40000011608 */
[----:B------:R-:W-:Y:S02]  /*5260*/  LOP3.LUT R21, R21, 0xffff, RZ, 0xc0, !PT ;  /* 0x0000ffff15157812 */ /* 0x000fe400078ec0ff */
[----:B------:R-:W-:-:S02]  /*5270*/  LOP3.LUT R9, R9, 0xffff, RZ, 0xc0, !PT ;  /* 0x0000ffff09097812 */ /* 0x000fc400078ec0ff */
[----:B------:R-:W-:Y:S02]  /*5280*/  LOP3.LUT R42, R90, 0x1ff, RZ, 0xc0, !PT ;  /* 0x000001ff5a2a7812 */ /* 0x000fe400078ec0ff */
[----:B------:R-:W-:Y:S02]  /*5290*/  LOP3.LUT R11, R8, 0xffff, RZ, 0xc0, !PT ;  /* 0x0000ffff080b7812 */ /* 0x000fe400078ec0ff */
[----:B------:R-:W-:Y:S02]  /*52a0*/  PRMT R82, R15, 0x5410, R32 ;  /* 0x000054100f527816 */ /* 0x000fe40000000020 */
[--C-:B------:R-:W-:Y:S02]  /*52b0*/  PRMT R21, R21, 0x3340, R0.reuse ;  /* 0x0000334015157816 */ /* 0x100fe40000000000 */
[----:B------:R-:W-:Y:S02]  /*52c0*/  PRMT R9, R9, 0x3340, R0 ;  /* 0x0000334009097816 */ /* 0x000fe40000000000 */
[----:B------:R-:W-:-:S02]  /*52d0*/  PRMT R8, R28, 0x5410, R27 ;  /* 0x000054101c087816 */ /* 0x000fc4000000001b */
[----:B------:R-:W-:Y:S02]  /*52e0*/  PRMT R10, R30, 0x5410, R29 ;  /* 0x000054101e0a7816 */ /* 0x000fe4000000001d */
[----:B------:R-:W-:Y:S02]  /*52f0*/  LOP3.LUT R13, R52, 0xffff, RZ, 0xc0, !PT ;  /* 0x0000ffff340d7812 */ /* 0x000fe400078ec0ff */
[----:B------:R-:W-:Y:S02]  /*5300*/  LOP3.LUT R15, R54, 0xffff, RZ, 0xc0, !PT ;  /* 0x0000ffff360f7812 */ /* 0x000fe400078ec0ff */
[----:B------:R-:W-:Y:S01]  /*5310*/  LEA R42, R42, UR12, 0x4 ;  /* 0x0000000c2a2a7c11 */ /* 0x000fe2000f8e20ff */
[----:B------:R-:W-:Y:S01]  /*5320*/  BAR.SYNC.DEFER_BLOCKING 0x0 ;  /* 0x0000000000007b1d */ /* 0x000fe20000010000 */
[----:B------:R-:W-:Y:S02]  /*5330*/  PRMT R88, R34, 0x5410, R21 ;  /* 0x0000541022587816 */ /* 0x000fe40000000015 */
[----:B------:R-:W-:-:S02]  /*5340*/  PRMT R12, R12, 0x4210, R13 ;  /* 0x000042100c0c7816 */ /* 0x000fc4000000000d */
[----:B------:R-:W-:Y:S02]  /*5350*/  PRMT R14, R14, 0x4210, R15 ;  /* 0x000042100e0e7816 */ /* 0x000fe4000000000f */
[----:B------:R-:W-:Y:S02]  /*5360*/  PRMT R44, R11, 0x3340, R0 ;  /* 0x000033400b2c7816 */ /* 0x000fe40000000000 */
[----:B------:R-:W-:Y:S02]  /*5370*/  PRMT R21, R2, 0x5410, R9 ;  /* 0x0000541002157816 */ /* 0x000fe40000000009 */
[----:B------:R-:W-:Y:S02]  /*5380*/  PRMT R13, R8, 0x5210, R13 ;  /* 0x00005210080d7816 */ /* 0x000fe4000000000d */
[----:B------:R-:W-:Y:S02]  /*5390*/  PRMT R15, R10, 0x5210, R15 ;  /* 0x000052100a0f7816 */ /* 0x000fe4000000000f */
[----:B------:R-:W1:Y:S01]  /*53a0*/  LDS.128 R8, [R42] ;  /* 0x000000002a087984 */ /* 0x000e620000000c00 */
[----:B------:R-:W-:Y:S06]  /*53b0*/  BAR.SYNC.DEFER_BLOCKING 0x0 ;  /* 0x0000000000007b1d */ /* 0x000fec0000010000 */
[----:B------:R-:W-:Y:S02]  /*53c0*/  STSM.16.M88.4 [R3], R12 ;  /* 0x0000000c03007844 */ /* 0x000fe40000000200 */
[----:B------:R-:W-:Y:S01]  /*53d0*/  BAR.SYNC.DEFER_BLOCKING 0x0 ;  /* 0x0000000000007b1d */ /* 0x000fe20000010000 */
[----:B------:R-:W-:-:S02]  /*53e0*/  PRMT R52, R17, 0x5410, R44 ;  /* 0x0000541011347816 */ /* 0x000fc4000000002c */
[----:B------:R-:W-:Y:S02]  /*53f0*/  LOP3.LUT R17, R68, 0xffff, RZ, 0xc0, !PT ;  /* 0x0000ffff44117812 */ /* 0x000fe400078ec0ff */
[----:B------:R-:W-:Y:S01]  /*5400*/  LOP3.LUT R19, R70, 0xffff, RZ, 0xc0, !PT ;  /* 0x0000ffff46137812 */ /* 0x000fe200078ec0ff */
[----:B------:R-:W4:Y:S01]  /*5410*/  LDS.128 R4, [R42] ;  /* 0x000000002a047984 */ /* 0x000f220000000c00 */
[----:B------:R-:W-:Y:S02]  /*5420*/  PRMT R16, R16, 0x4210, R17 ;  /* 0x0000421010107816 */ /* 0x000fe40000000011 */
[----:B------:R-:W-:Y:S02]  /*5430*/  PRMT R18, R18, 0x4210, R19 ;  /* 0x0000421012127816 */ /* 0x000fe40000000013 */
[----:B------:R-:W-:Y:S02]  /*5440*/  PRMT R17, R82, 0x5210, R17 ;  /* 0x0000521052117816 */ /* 0x000fe40000000011 */
[----:B------:R-:W-:Y:S01]  /*5450*/  PRMT R19, R88, 0x5210, R19 ;  /* 0x0000521058137816 */ /* 0x000fe20000000013 */
[----:B------:R-:W-:Y:S06]  /*5460*/  BAR.SYNC.DEFER_BLOCKING 0x0 ;  /* 0x0000000000007b1d */ /* 0x000fec0000010000 */
[----:B------:R5:W-:Y:S02]  /*5470*/  STSM.16.M88.4 [R3], R16 ;  /* 0x0000001003007844 */ /* 0x000be40000000200 */
[----:B------:R-:W-:Y:S01]  /*5480*/  BAR.SYNC.DEFER_BLOCKING 0x0 ;  /* 0x0000000000007b1d */ /* 0x000fe20000010000 */
[----:B------:R-:W-:-:S02]  /*5490*/  F2FP.SATFINITE.E4M3.F32.PACK_AB_MERGE_C R86, R87, R86, RZ ;  /* 0x000000565756723e */ /* 0x000fc400048070ff */
[----:B------:R-:W-:-:S04]  /*54a0*/  F2FP.SATFINITE.E4M3.F32.PACK_AB_MERGE_C R84, R85, R84, RZ ;  /* 0x000000545554723e */ /* 0x000fc800048070ff */
[----:B------:R-:W-:Y:S01]  /*54b0*/  LOP3.LUT R84, R84, 0xffff, RZ, 0xc0, !PT ;  /* 0x0000ffff54547812 */ /* 0x000fe200078ec0ff */
[----:B------:R-:W4:Y:S03]  /*54c0*/  LDS.128 R12, [R42] ;  /* 0x000000002a0c7984 */ /* 0x000f260000000c00 */
[--C-:B------:R-:W-:Y:S02]  /*54d0*/  PRMT R20, R20, 0x4210, R84.reuse ;  /* 0x0000421014147816 */ /* 0x100fe40000000054 */
[----:B------:R-:W-:Y:S02]  /*54e0*/  PRMT R21, R21, 0x5210, R84 ;  /* 0x0000521015157816 */ /* 0x000fe40000000054 */
[----:B------:R-:W-:Y:S02]  /*54f0*/  LEA.HI R80, R90, 0x2, RZ, 0x18 ;  /* 0x000000025a507811 */ /* 0x000fe400078fc0ff */
[C---:B--2---:R-:W-:Y:S01]  /*5500*/  ISETP.GE.AND P0, PT, R23.reuse, UR6, PT ;  /* 0x0000000617007c0c */ /* 0x044fe2000bf06270 */
[----:B------:R-:W-:Y:S01]  /*5510*/  IMAD R45, R23, UR4, RZ ;  /* 0x00000004172d7c24 */ /* 0x000fe2000f8e02ff */
[----:B------:R-:W-:Y:S01]  /*5520*/  LOP3.LUT R23, R86, 0xffff, RZ, 0xc0, !PT ;  /* 0x0000ffff56177812 */ /* 0x000fe200078ec0ff */
[----:B------:R-:W-:Y:S01]  /*5530*/  ULDC.64 UR4, c[0x0][0x220] ;  /* 0x0000880000047ab9 */ /* 0x000fe20000000a00 */
[C---:B---3--:R-:W-:Y:S01]  /*5540*/  LOP3.LUT R78, R89.reuse, R0, RZ, 0xfc, !PT ;  /* 0x00000000594e7212 */ /* 0x048fe200078efcff */
[----:B------:R-:W-:Y:S01]  /*5550*/  IMAD.IADD R80, R89, 0x1, R80 ;  /* 0x0000000159507824 */ /* 0x000fe200078e0250 */
[--C-:B------:R-:W-:Y:S01]  /*5560*/  PRMT R22, R22, 0x4210, R23.reuse ;  /* 0x0000421016167816 */ /* 0x100fe20000000017 */
[----:B------:R-:W-:Y:S01]  /*5570*/  ULDC UR6, c[0x0][0x22c] ;  /* 0x00008b0000067ab9 */ /* 0x000fe20000000800 */
[----:B------:R-:W-:Y:S01]  /*5580*/  PRMT R23, R52, 0x5210, R23 ;  /* 0x0000521034177816 */ /* 0x000fe20000000017 */
[----:B------:R-:W-:Y:S01]  /*5590*/  BAR.SYNC.DEFER_BLOCKING 0x0 ;  /* 0x0000000000007b1d */ /* 0x000fe20000010000 */
[C---:B------:R-:W-:Y:S01]  /*55a0*/  ISETP.LT.AND P1, PT, R78.reuse, UR7, !P0 ;  /* 0x000000074e007c0c */ /* 0x040fe2000c721270 */
[----:B0-----:R-:W-:Y:S01]  /*55b0*/  IMAD R78, R78, R43, RZ ;  /* 0x0000002b4e4e7224 */ /* 0x001fe200078e02ff */
[----:B------:R-:W-:-:S03]  /*55c0*/  IADD3 R44, P2, R45, UR4, RZ ;  /* 0x000000042d2c7c10 */ /* 0x000fc6000ff5e0ff */
[----:B------:R-:W-:Y:S01]  /*55d0*/  ULDC UR4, c[0x0][0x22c] ;  /* 0x00008b0000047ab9 */ /* 0x000fe20000000800 */
[----:B------:R-:W-:Y:S02]  /*55e0*/  LEA.HI.X.SX32 R45, R45, UR5, 0x1, P2 ;  /* 0x000000052d2d7c11 */ /* 0x000fe400090f0eff */
[----:B------:R-:W-:Y:S02]  /*55f0*/  LOP3.LUT R74, R89, 0x4, R0, 0xfe, !PT ;  /* 0x00000004594a7812 */ /* 0x000fe400078efe00 */
[C---:B------:R-:W-:Y:S02]  /*5600*/  LEA.HI R66, R90.reuse, 0xa, RZ, 0x18 ;  /* 0x0000000a5a427811 */ /* 0x040fe400078fc0ff */
[----:B------:R-:W-:Y:S01]  /*5610*/  LEA.HI R76, R90, 0x6, RZ, 0x18 ;  /* 0x000000065a4c7811 */ /* 0x000fe200078fc0ff */
[----:B------:R-:W0:Y:S01]  /*5620*/  S2R R91, SR_TID.X ;  /* 0x00000000005b7919 */ /* 0x000e220000002100 */
[----:B------:R2:W-:Y:S01]  /*5630*/  STSM.16.M88.4 [R3], R20 ;  /* 0x0000001403007844 */ /* 0x0005e20000000200 */
[C---:B------:R-:W-:Y:S01]  /*5640*/  ISETP.LT.AND P4, PT, R80.reuse, UR4, !P0 ;  /* 0x0000000450007c0c */ /* 0x040fe2000c781270 */
[----:B------:R-:W-:Y:S01]  /*5650*/  IMAD R80, R80, R43, RZ ;  /* 0x0000002b50507224 */ /* 0x000fe200078e02ff */
[-C--:B-----5:R-:W-:Y:S01]  /*5660*/  IADD3 R16, P2, R78, R44.reuse, RZ ;  /* 0x0000002c4e107210 */ /* 0x0a0fe20007f5e0ff */
[----:B------:R-:W-:Y:S01]  /*5670*/  ULDC UR4, c[0x0][0x22c] ;  /* 0x00008b0000047ab9 */ /* 0x000fe20000000800 */
[----:B-1----:R-:W-:Y:S01]  /*5680*/  PRMT R79, R8, 0x7770, RZ ;  /* 0x00007770084f7816 */ /* 0x002fe200000000ff */
[----:B------:R-:W-:Y:S01]  /*5690*/  ULDC UR5, c[0x0][0x22c] ;  /* 0x00008b0000057ab9 */ /* 0x000fe20000000800 */
[----:B------:R-:W-:Y:S01]  /*56a0*/  LEA.HI.X.SX32 R17, R78, R45, 0x1, P2 ;  /* 0x0000002d4e117211 */ /* 0x000fe200010f0eff */
[----:B------:R-:W-:Y:S01]  /*56b0*/  BAR.SYNC.DEFER_BLOCKING 0x0 ;  /* 0x0000000000007b1d */ /* 0x000fe20000010000 */
[----:B------:R-:W-:-:S02]  /*56c0*/  IADD3 R18, P3, R80, R44, RZ ;  /* 0x0000002c50127210 */ /* 0x000fc40007f7e0ff */
[C---:B------:R-:W-:Y:S01]  /*56d0*/  ISETP.LT.AND P2, PT, R74.reuse, UR4, !P0 ;  /* 0x000000044a007c0c */ /* 0x040fe2000c741270 */
[----:B------:R-:W-:Y:S01]  /*56e0*/  IMAD R74, R74, R43, RZ ;  /* 0x0000002b4a4a7224 */ /* 0x000fe200078e02ff */
[-C--:B------:R-:W-:Y:S01]  /*56f0*/  LEA.HI.X.SX32 R19, R80, R45.reuse, 0x1, P3 ;  /* 0x0000002d50137211 */ /* 0x080fe200018f0eff */
[----:B------:R-:W-:Y:S01]  /*5700*/  IMAD.IADD R66, R89, 0x1, R66 ;  /* 0x0000000159427824 */ /* 0x000fe200078e0242 */
[----:B------:R-:W-:Y:S01]  /*5710*/  PRMT R77, R9, 0x7770, RZ ;  /* 0x00007770094d7816 */ /* 0x000fe200000000ff */
[C---:B------:R-:W-:Y:S01]  /*5720*/  IMAD.IADD R76, R89.reuse, 0x1, R76 ;  /* 0x00000001594c7824 */ /* 0x040fe200078e024c */
[C---:B--2---:R-:W-:Y:S01]  /*5730*/  IADD3 R20, P5, R74.reuse, R44, RZ ;  /* 0x0000002c4a147210 */ /* 0x044fe20007fbe0ff */
[----:B------:R-:W-:Y:S01]  /*5740*/  ULDC UR4, c[0x0][0x22c] ;  /* 0x00008b0000047ab9 */ /* 0x000fe20000000800 */
[----:B------:R-:W-:Y:S02]  /*5750*/  LOP3.LUT R72, R89, 0x8, R0, 0xfe, !PT ;  /* 0x0000000859487812 */ /* 0x000fe400078efe00 */
[----:B------:R-:W-:-:S02]  /*5760*/  LEA.HI.X.SX32 R21, R74, R45, 0x1, P5 ;  /* 0x0000002d4a157211 */ /* 0x000fc400028f0eff */
[----:B------:R-:W-:Y:S02]  /*5770*/  PRMT R81, R10, 0x7770, RZ ;  /* 0x000077700a517816 */ /* 0x000fe400000000ff */
[C---:B------:R-:W-:Y:S01]  /*5780*/  ISETP.LT.AND P3, PT, R76.reuse, UR5, !P0 ;  /* 0x000000054c007c0c */ /* 0x040fe2000c761270 */
[-C--:B------:R-:W-:Y:S01]  /*5790*/  IMAD R76, R76, R43.reuse, RZ ;  /* 0x0000002b4c4c7224 */ /* 0x080fe200078e02ff */
[----:B------:R-:W-:Y:S01]  /*57a0*/  LOP3.LUT R64, R89, 0xc, R0, 0xfe, !PT ;  /* 0x0000000c59407812 */ /* 0x000fe200078efe00 */
[----:B------:R-:W-:Y:S01]  /*57b0*/  ULDC UR5, c[0x0][0x22c] ;  /* 0x00008b0000057ab9 */ /* 0x000fe20000000800 */
[----:B------:R1:W-:Y:S04]  /*57c0*/  @P1 STG.E.U8 desc[UR14][R16.64], R79 ;  /* 0x0000004f10001986 */ /* 0x0003e8000c10110e */
[----:B------:R2:W-:Y:S01]  /*57d0*/  @P4 STG.E.U8 desc[UR14][R18.64], R77 ;  /* 0x0000004d12004986 */ /* 0x0005e2000c10110e */
[C---:B------:R-:W-:Y:S01]  /*57e0*/  ISETP.LT.AND P4, PT, R66.reuse, UR6, !P0 ;  /* 0x0000000642007c0c */ /* 0x040fe2000c781270 */
[-C--:B------:R-:W-:Y:S01]  /*57f0*/  IMAD R66, R66, R43.reuse, RZ ;  /* 0x0000002b42427224 */ /* 0x080fe200078e02ff */
[C---:B------:R-:W-:Y:S01]  /*5800*/  ISETP.LT.AND P1, PT, R72.reuse, UR4, !P0 ;  /* 0x0000000448007c0c */ /* 0x040fe2000c721270 */
[----:B------:R-:W-:Y:S01]  /*5810*/  IMAD R72, R72, R43, RZ ;  /* 0x0000002b48487224 */ /* 0x000fe200078e02ff */
[----:B------:R3:W-:Y:S01]  /*5820*/  @P2 STG.E.U8 desc[UR14][R20.64], R81 ;  /* 0x0000005114002986 */ /* 0x0007e2000c10110e */
[----:B------:R-:W-:Y:S01]  /*5830*/  LEA.HI R60, R90, 0xe, RZ, 0x18 ;  /* 0x0000000e5a3c7811 */ /* 0x000fe200078fc0ff */
[----:B------:R-:W-:Y:S01]  /*5840*/  ULDC UR4, c[0x0][0x22c] ;  /* 0x00008b0000047ab9 */ /* 0x000fe20000000800 */
[-C--:B------:R-:W-:Y:S01]  /*5850*/  IADD3 R22, P2, R66, R44.reuse, RZ ;  /* 0x0000002c42167210 */ /* 0x080fe20007f5e0ff */
[----:B------:R-:W-:Y:S01]  /*5860*/  ULDC UR6, c[0x0][0x22c] ;  /* 0x00008b0000067ab9 */ /* 0x000fe20000000800 */
[----:B-1----:R-:W-:-:S02]  /*5870*/  IADD3 R16, P6, R76, R44, RZ ;  /* 0x0000002c4c107210 */ /* 0x002fc40007fde0ff */
[-C--:B--2---:R-:W-:Y:S02]  /*5880*/  IADD3 R18, P5, R72, R44.reuse, RZ ;  /* 0x0000002c48127210 */ /* 0x084fe40007fbe0ff */
[-C--:B------:R-:W-:Y:S02]  /*5890*/  LEA.HI.X.SX32 R23, R66, R45.reuse, 0x1, P2 ;  /* 0x0000002d42177211 */ /* 0x080fe400010f0eff */
[----:B------:R-:W-:Y:S02]  /*58a0*/  LEA.HI R58, R90, 0x12, RZ, 0x18 ;  /* 0x000000125a3a7811 */ /* 0x000fe400078fc0ff */
[----:B------:R-:W-:Y:S02]  /*58b0*/  LEA.HI.X.SX32 R17, R76, R45, 0x1, P6 ;  /* 0x0000002d4c117211 */ /* 0x000fe400030f0eff */
[----:B------:R-:W-:Y:S02]  /*58c0*/  PRMT R79, R11, 0x7770, RZ ;  /* 0x000077700b4f7816 */ /* 0x000fe400000000ff */
[C---:B------:R-:W-:Y:S01]  /*58d0*/  ISETP.LT.AND P2, PT, R64.reuse, UR4, !P0 ;  /* 0x0000000440007c0c */ /* 0x040fe2000c741270 */
[----:B------:R-:W-:Y:S01]  /*58e0*/  IMAD R64, R64, R43, RZ ;  /* 0x0000002b40407224 */ /* 0x000fe200078e02ff */
[----:B------:R-:W-:Y:S01]  /*58f0*/  LEA.HI.X.SX32 R19, R72, R45, 0x1, P5 ;  /* 0x0000002d48137211 */ /* 0x000fe200028f0eff */
[C---:B------:R-:W-:Y:S01]  /*5900*/  IMAD.IADD R60, R89.reuse, 0x1, R60 ;  /* 0x00000001593c7824 */ /* 0x040fe200078e023c */
[----:B------:R-:W-:Y:S01]  /*5910*/  PRMT R77, R8, 0x7771, RZ ;  /* 0x00007771084d7816 */ /* 0x000fe200000000ff */
[----:B------:R-:W-:Y:S01]  /*5920*/  IMAD.IADD R58, R89, 0x1, R58 ;  /* 0x00000001593a7824 */ /* 0x000fe200078e023a */
[----:B------:R-:W-:Y:S01]  /*5930*/  PRMT R3, R9, 0x7771, RZ ;  /* 0x0000777109037816 */ /* 0x000fe200000000ff */
[----:B------:R1:W-:Y:S01]  /*5940*/  @P3 STG.E.U8 desc[UR14][R16.64], R79 ;  /* 0x0000004f10003986 */ /* 0x0003e2000c10110e */
[----:B------:R-:W-:Y:S01]  /*5950*/  LOP3.LUT R62, R89, 0x10, R0, 0xfe, !PT ;  /* 0x00000010593e7812 */ /* 0x000fe200078efe00 */
[----:B------:R-:W-:Y:S01]  /*5960*/  ULDC UR4, c[0x0][0x22c] ;  /* 0x00008b0000047ab9 */ /* 0x000fe20000000800 */
[----:B------:R-:W-:Y:S01]  /*5970*/  ISETP.LT.AND P3, PT, R60, UR5, !P0 ;  /* 0x000000053c007c0c */ /* 0x000fe2000c761270 */
[----:B------:R2:W-:Y:S01]  /*5980*/  @P1 STG.E.U8 desc[UR14][R18.64], R77 ;  /* 0x0000004d12001986 */ /* 0x0005e2000c10110e */
[----:B------:R-:W-:Y:S01]  /*5990*/  ISETP.LT.AND P1, PT, R62, UR4, !P0 ;  /* 0x000000043e007c0c */ /* 0x000fe2000c721270 */
[-C--:B------:R-:W-:Y:S01]  /*59a0*/  IMAD R60, R60, R43.reuse, RZ ;  /* 0x0000002b3c3c7224 */ /* 0x080fe200078e02ff */
[----:B---3--:R-:W-:Y:S01]  /*59b0*/  PRMT R81, R10, 0x7771, RZ ;  /* 0x000077710a517816 */ /* 0x008fe200000000ff */
[----:B------:R3:W-:Y:S01]  /*59c0*/  @P4 STG.E.U8 desc[UR14][R22.64], R3 ;  /* 0x0000000316004986 */ /* 0x0007e2000c10110e */
[-C--:B-1----:R-:W-:Y:S01]  /*59d0*/  IADD3 R16, P5, R64, R44.reuse, RZ ;  /* 0x0000002c40107210 */ /* 0x082fe20007fbe0ff */
[-C--:B------:R-:W-:Y:S01]  /*59e0*/  IMAD R62, R62, R43.reuse, RZ ;  /* 0x0000002b3e3e7224 */ /* 0x080fe200078e02ff */
[C---:B------:R-:W-:Y:S01]  /*59f0*/  ISETP.LT.AND P4, PT, R58.reuse, UR6, !P0 ;  /* 0x000000063a007c0c */ /* 0x040fe2000c781270 */
[----:B------:R-:W-:Y:S01]  /*5a00*/  IMAD R58, R58, R43, RZ ;  /* 0x0000002b3a3a7224 */ /* 0x000fe200078e02ff */
[----:B------:R-:W-:Y:S01]  /*5a10*/  LEA.HI.X.SX32 R17, R64, R45, 0x1, P5 ;  /* 0x0000002d40117211 */ /* 0x000fe200028f0eff */
[----:B------:R-:W-:Y:S01]  /*5a20*/  ULDC UR4, c[0x0][0x22c] ;  /* 0x00008b0000047ab9 */ /* 0x000fe20000000800 */
[-C--:B--2---:R-:W-:Y:S01]  /*5a30*/  IADD3 R18, P6, R60, R44.reuse, RZ ;  /* 0x0000002c3c127210 */ /* 0x084fe20007fde0ff */
[----:B------:R-:W-:Y:S01]  /*5a40*/  ULDC UR5, c[0x0][0x22c] ;  /* 0x00008b0000057ab9 */ /* 0x000fe20000000800 */
[-C--:B------:R-:W-:Y:S01]  /*5a50*/  IADD3 R20, P5, R62, R44.reuse, RZ ;  /* 0x0000002c3e147210 */ /* 0x080fe20007fbe0ff */
[----:B------:R1:W-:Y:S01]  /*5a60*/  @P2 STG.E.U8 desc[UR14][R16.64], R81 ;  /* 0x0000005110002986 */ /* 0x0003e2000c10110e */
[----:B---3--:R-:W-:Y:S01]  /*5a70*/  IADD3 R22, P2, R58, R44, RZ ;  /* 0x0000002c3a167210 */ /* 0x008fe20007f5e0ff */
[----:B------:R-:W-:Y:S01]  /*5a80*/  ULDC UR6, c[0x0][0x22c] ;  /* 0x00008b0000067ab9 */ /* 0x000fe20000000800 */
[----:B------:R-:W-:-:S02]  /*5a90*/  LEA.HI R56, R90, 0x16, RZ, 0x18 ;  /* 0x000000165a387811 */ /* 0x000fc400078fc0ff */
[-C--:B------:R-:W-:Y:S02]  /*5aa0*/  LEA.HI.X.SX32 R19, R60, R45.reuse, 0x1, P6 ;  /* 0x0000002d3c137211 */ /* 0x080fe400030f0eff */
[----:B------:R-:W-:Y:S02]  /*5ab0*/  PRMT R79, R11, 0x7771, RZ ;  /* 0x000077710b4f7816 */ /* 0x000fe400000000ff */
[----:B------:R-:W-:Y:S02]  /*5ac0*/  LEA.HI.X.SX32 R21, R62, R45, 0x1, P5 ;  /* 0x0000002d3e157211 */ /* 0x000fe400028f0eff */
[----:B------:R-:W-:Y:S02]  /*5ad0*/  PRMT R77, R8, 0x7772, RZ ;  /* 0x00007772084d7816 */ /* 0x000fe400000000ff */
[C---:B0-----:R-:W-:Y:S02]  /*5ae0*/  LEA.HI R94, R91.reuse, 0x3e, RZ, 0x18 ;  /* 0x0000003e5b5e7811 */ /* 0x041fe400078fc0ff */
[----:B------:R-:W-:-:S02]  /*5af0*/  LEA.HI R93, R91, 0x3a, RZ, 0x18 ;  /* 0x0000003a5b5d7811 */ /* 0x000fc400078fc0ff */
[----:B------:R-:W-:Y:S02]  /*5b00*/  LEA.HI R92, R91, 0x36, RZ, 0x18 ;  /* 0x000000365b5c7811 */ /* 0x000fe400078fc0ff */
[----:B------:R-:W-:Y:S02]  /*5b10*/  LEA.HI.X.SX32 R23, R58, R45, 0x1, P2 ;  /* 0x0000002d3a177211 */ /* 0x000fe400010f0eff */
[----:B------:R-:W-:Y:S01]  /*5b20*/  PRMT R3, R9, 0x7772, RZ ;  /* 0x0000777209037816 */ /* 0x000fe200000000ff */
[C---:B------:R-:W-:Y:S01]  /*5b30*/  IMAD.IADD R56, R89.reuse, 0x1, R56 ;  /* 0x0000000159387824 */ /* 0x040fe200078e0238 */
[C---:B------:R-:W-:Y:S01]  /*5b40*/  LOP3.LUT R50, R89.reuse, 0x14, R0, 0xfe, !PT ;  /* 0x0000001459327812 */ /* 0x040fe200078efe00 */
[----:B------:R0:W-:Y:S01]  /*5b50*/  @P3 STG.E.U8 desc[UR14][R18.64], R79 ;  /* 0x0000004f12003986 */ /* 0x0001e2000c10110e */
[----:B------:R-:W-:Y:S01]  /*5b60*/  IMAD.IADD R2, R89, 0x1, R94 ;  /* 0x0000000159027824 */ /* 0x000fe200078e025e */
[----:B------:R-:W-:Y:S01]  /*5b70*/  LEA.HI R94, R91, 0x32, RZ, 0x18 ;  /* 0x000000325b5e7811 */ /* 0x000fe200078fc0ff */
[C---:B------:R-:W-:Y:S01]  /*5b80*/  IMAD.IADD R24, R89.reuse, 0x1, R93 ;  /* 0x0000000159187824 */ /* 0x040fe200078e025d */
[----:B------:R2:W-:Y:S01]  /*5b90*/  @P1 STG.E.U8 desc[UR14][R20.64], R77 ;  /* 0x0000004d14001986 */ /* 0x0005e2000c10110e */
[----:B------:R-:W-:Y:S01]  /*5ba0*/  IMAD.IADD R25, R89, 0x1, R92 ;  /* 0x0000000159197824 */ /* 0x000fe200078e025c */
[----:B------:R-:W-:-:S02]  /*5bb0*/  LEA.HI R93, R91, 0x2e, RZ, 0x18 ;  /* 0x0000002e5b5d7811 */ /* 0x000fc400078fc0ff */
[----:B------:R3:W-:Y:S01]  /*5bc0*/  @P4 STG.E.U8 desc[UR14][R22.64], R3 ;  /* 0x0000000316004986 */ /* 0x0007e2000c10110e */
[----:B------:R-:W-:Y:S02]  /*5bd0*/  LEA.HI R92, R91, 0x2a, RZ, 0x18 ;  /* 0x0000002a5b5c7811 */ /* 0x000fe400078fc0ff */
[C---:B------:R-:W-:Y:S01]  /*5be0*/  ISETP.LT.AND P4, PT, R50.reuse, UR4, !P0 ;  /* 0x0000000432007c0c */ /* 0x040fe2000c781270 */
[-C--:B------:R-:W-:Y:S01]  /*5bf0*/  IMAD R50, R50, R43.reuse, RZ ;  /* 0x0000002b32327224 */ /* 0x080fe200078e02ff */
[C---:B------:R-:W-:Y:S01]  /*5c00*/  ISETP.LT.AND P2, PT, R56.reuse, UR5, !P0 ;  /* 0x0000000538007c0c */ /* 0x040fe2000c741270 */
[----:B------:R-:W-:Y:S01]  /*5c10*/  IMAD R56, R56, R43, RZ ;  /* 0x0000002b38387224 */ /* 0x000fe200078e02ff */
[C---:B------:R-:W-:Y:S01]  /*5c20*/  LOP3.LUT R48, R89.reuse, 0x18, R0, 0xfe, !PT ;  /* 0x0000001859307812 */ /* 0x040fe200078efe00 */
[C---:B------:R-:W-:Y:S01]  /*5c30*/  IMAD.IADD R26, R89.reuse, 0x1, R94 ;  /* 0x00000001591a7824 */ /* 0x040fe200078e025e */
[----:B------:R-:W-:Y:S01]  /*5c40*/  ULDC UR4, c[0x0][0x22c] ;  /* 0x00008b0000047ab9 */ /* 0x000fe20000000800 */
[----:B------:R-:W-:Y:S01]  /*5c50*/  IMAD.IADD R27, R89, 0x1, R93 ;  /* 0x00000001591b7824 */ /* 0x000fe200078e025d */
[----:B------:R-:W-:Y:S01]  /*5c60*/  LEA.HI R94, R91, 0x26, RZ, 0x18 ;  /* 0x000000265b5e7811 */ /* 0x000fe200078fc0ff */
[----:B------:R-:W-:Y:S01]  /*5c70*/  IMAD.IADD R28, R89, 0x1, R92 ;  /* 0x00000001591c7824 */ /* 0x000fe200078e025c */
[C---:B------:R-:W-:Y:S01]  /*5c80*/  LEA.HI R93, R91.reuse, 0x22, RZ, 0x18 ;  /* 0x000000225b5d7811 */ /* 0x040fe200078fc0ff */
[----:B------:R-:W-:Y:S01]  /*5c90*/  ULDC UR5, c[0x0][0x22c] ;  /* 0x00008b0000057ab9 */ /* 0x000fe20000000800 */
[----:B------:R-:W-:-:S02]  /*5ca0*/  LEA.HI R92, R91, 0x1e, RZ, 0x18 ;  /* 0x0000001e5b5c7811 */ /* 0x000fc400078fc0ff */
[-C--:B-1----:R-:W-:Y:S02]  /*5cb0*/  IADD3 R16, P3, R50, R44.reuse, RZ ;  /* 0x0000002c32107210 */ /* 0x082fe40007f7e0ff */
[----:B------:R-:W-:Y:S02]  /*5cc0*/  LEA.HI R91, R91, 0x1a, RZ, 0x18 ;  /* 0x0000001a5b5b7811 */ /* 0x000fe400078fc0ff */
[C---:B------:R-:W-:Y:S01]  /*5cd0*/  ISETP.LT.AND P1, PT, R48.reuse, UR4, !P0 ;  /* 0x0000000430007c0c */ /* 0x040fe2000c721270 */
[----:B------:R-:W-:Y:S01]  /*5ce0*/  IMAD R48, R48, R43, RZ ;  /* 0x0000002b30307224 */ /* 0x000fe200078e02ff */
[----:B0-----:R-:W-:Y:S02]  /*5cf0*/  IADD3 R18, P5, R56, R44, RZ ;  /* 0x0000002c38127210 */ /* 0x001fe40007fbe0ff */
[-C--:B------:R-:W-:Y:S02]  /*5d00*/  LEA.HI.X.SX32 R17, R50, R45.reuse, 0x1, P3 ;  /* 0x0000002d32117211 */ /* 0x080fe400018f0eff */
[----:B--2---:R-:W-:Y:S01]  /*5d10*/  PRMT R77, R10, 0x7772, RZ ;  /* 0x000077720a4d7816 */ /* 0x004fe200000000ff */
[----:B------:R-:W-:Y:S01]  /*5d20*/  IMAD.IADD R46, R89, 0x1, R91 ;  /* 0x00000001592e7824 */ /* 0x000fe200078e025b */
[----:B------:R-:W-:Y:S01]  /*5d30*/  LEA.HI.X.SX32 R19, R56, R45, 0x1, P5 ;  /* 0x0000002d38137211 */ /* 0x000fe200028f0eff */
[----:B------:R-:W-:Y:S01]  /*5d40*/  ULDC UR4, c[0x0][0x22c] ;  /* 0x00008b0000047ab9 */ /* 0x000fe20000000800 */
[----:B---3--:R-:W-:-:S02]  /*5d50*/  PRMT R23, R11, 0x7772, RZ ;  /* 0x000077720b177816 */ /* 0x008fc400000000ff */
[CC--:B------:R-:W-:Y:S01]  /*5d60*/  IADD3 R20, P6, R48.reuse, R44.reuse, RZ ;  /* 0x0000002c30147210 */ /* 0x0c0fe20007fde0ff */
[----:B------:R0:W-:Y:S01]  /*5d70*/  @P4 STG.E.U8 desc[UR14][R16.64], R77 ;  /* 0x0000004d10004986 */ /* 0x0001e2000c10110e */
[C---:B------:R-:W-:Y:S01]  /*5d80*/  LOP3.LUT R75, R89.reuse, 0x44, R0, 0xfe, !PT ;  /* 0x00000044594b7812 */ /* 0x040fe200078efe00 */
[----:B------:R-:W-:Y:S01]  /*5d90*/  IMAD.IADD R40, R89, 0x1, R92 ;  /* 0x0000000159287824 */ /* 0x000fe200078e025c */
[----:B------:R-:W-:Y:S01]  /*5da0*/  LEA.HI.X.SX32 R21, R48, R45, 0x1, P6 ;  /* 0x0000002d30157211 */ /* 0x000fe200030f0eff */
[----:B------:R1:W-:Y:S01]  /*5db0*/  @P2 STG.E.U8 desc[UR14][R18.64], R23 ;  /* 0x0000001712002986 */ /* 0x0003e2000c10110e */
[----:B------:R-:W-:Y:S02]  /*5dc0*/  PRMT R3, R8, 0x7773, RZ ;  /* 0x0000777308037816 */ /* 0x000fe400000000ff */
[C---:B------:R-:W-:Y:S01]  /*5dd0*/  ISETP.LT.AND P2, PT, R46.reuse, UR4, !P0 ;  /* 0x000000042e007c0c */ /* 0x040fe2000c741270 */
[-C--:B------:R-:W-:Y:S01]  /*5de0*/  IMAD R46, R46, R43.reuse, RZ ;  /* 0x0000002b2e2e7224 */ /* 0x080fe200078e02ff */
[----:B------:R-:W-:Y:S01]  /*5df0*/  ISETP.LT.AND P3, PT, R75, UR5, !P0 ;  /* 0x000000054b007c0c */ /* 0x000fe2000c761270 */
[----:B------:R-:W-:Y:S01]  /*5e00*/  ULDC UR5, c[0x0][0x22c] ;  /* 0x00008b0000057ab9 */ /* 0x000fe20000000800 */
[----:B------:R2:W-:Y:S01]  /*5e10*/  @P1 STG.E.U8 desc[UR14][R20.64], R3 ;  /* 0x0000000314001986 */ /* 0x0005e2000c10110e */
[C---:B------:R-:W-:Y:S01]  /*5e20*/  ISETP.LT.AND P6, PT, R40.reuse, UR5, !P0 ;  /* 0x0000000528007c0c */ /* 0x040fe2000c7c1270 */
[----:B------:R-:W-:Y:S01]  /*5e30*/  IMAD R40, R40, R43, RZ ;  /* 0x0000002b28287224 */ /* 0x000fe200078e02ff */
[----:B------:R-:W-:Y:S01]  /*5e40*/  LOP3.LUT R41, R89, 0x1c, R0, 0xfe, !PT ;  /* 0x0000001c59297812 */ /* 0x000fe200078efe00 */
[----:B------:R-:W-:Y:S01]  /*5e50*/  ULDC UR4, c[0x0][0x22c] ;  /* 0x00008b0000047ab9 */ /* 0x000fe20000000800 */
[----:B0-----:R-:W-:-:S02]  /*5e60*/  IADD3 R16, P1, R46, R44, RZ ;  /* 0x0000002c2e107210 */ /* 0x001fc40007f3e0ff */
[C---:B------:R-:W-:Y:S01]  /*5e70*/  LOP3.LUT R39, R89.reuse, 0x20, R0, 0xfe, !PT ;  /* 0x0000002059277812 */ /* 0x040fe200078efe00 */
[----:B------:R-:W-:Y:S01]  /*5e80*/  IMAD.IADD R30, R89, 0x1, R93 ;  /* 0x00000001591e7824 */ /* 0x000fe200078e025d */
[C---:B------:R-:W-:Y:S01]  /*5e90*/  ISETP.LT.AND P4, PT, R41.reuse, UR4, !P0 ;  /* 0x0000000429007c0c */ /* 0x040fe2000c781270 */
[----:B------:R-:W-:Y:S01]  /*5ea0*/  IMAD R41, R41, R43, RZ ;  /* 0x0000002b29297224 */ /* 0x000fe200078e02ff */
[----:B------:R-:W-:Y:S01]  /*5eb0*/  LEA.HI.X.SX32 R17, R46, R45, 0x1, P1 ;  /* 0x0000002d2e117211 */ /* 0x000fe200008f0eff */
[----:B------:R-:W-:Y:S01]  /*5ec0*/  ULDC UR4, c[0x0][0x22c] ;  /* 0x00008b0000047ab9 */ /* 0x000fe20000000800 */
[----:B-1----:R-:W-:Y:S01]  /*5ed0*/  PRMT R23, R9, 0x7773, RZ ;  /* 0x0000777309177816 */ /* 0x002fe200000000ff */
[----:B------:R-:W-:Y:S01]  /*5ee0*/  ULDC UR5, c[0x0][0x22c] ;  /* 0x00008b0000057ab9 */ /* 0x000fe20000000800 */
[----:B------:R-:W-:-:S03]  /*5ef0*/  IADD3 R18, P5, R40, R44, RZ ;  /* 0x0000002c28127210 */ /* 0x000fc60007fbe0ff */
[----:B------:R4:W-:Y:S01]  /*5f00*/  @P2 STG.E.U8 desc[UR14][R16.64], R23 ;  /* 0x0000001710002986 */ /* 0x0009e2000c10110e */
[----:B------:R-:W-:Y:S02]  /*5f10*/  LEA.HI.X.SX32 R19, R40, R45, 0x1, P5 ;  /* 0x0000002d28137211 */ /* 0x000fe400028f0eff */
[-C--:B------:R-:W-:Y:S02]  /*5f20*/  IADD3 R8, P2, R41, R44.reuse, RZ ;  /* 0x0000002c29087210 */ /* 0x080fe40007f5e0ff */
[C---:B------:R-:W-:Y:S01]  /*5f30*/  ISETP.LT.AND P5, PT, R39.reuse, UR4, !P0 ;  /* 0x0000000427007c0c */ /* 0x040fe2000c7a1270 */
[----:B------:R-:W-:Y:S01]  /*5f40*/  IMAD R39, R39, R43, RZ ;  /* 0x0000002b27277224 */ /* 0x000fe200078e02ff */
[----:B--2---:R-:W-:Y:S01]  /*5f50*/  PRMT R21, R10, 0x7773, RZ ;  /* 0x000077730a157816 */ /* 0x004fe200000000ff */
[----:B------:R-:W-:Y:S01]  /*5f60*/  ULDC UR4, c[0x0][0x22c] ;  /* 0x00008b0000047ab9 */ /* 0x000fe20000000800 */
[----:B------:R-:W-:Y:S02]  /*5f70*/  LEA.HI.X.SX32 R9, R41, R45, 0x1, P2 ;  /* 0x0000002d29097211 */ /* 0x000fe400010f0eff */
[----:B------:R-:W-:-:S02]  /*5f80*/  IADD3 R10, P2, R39, R44, RZ ;  /* 0x0000002c270a7210 */ /* 0x000fc40007f5e0ff */
[----:B------:R-:W-:Y:S01]  /*5f90*/  LOP3.LUT R38, R89, 0x24, R0, 0xfe, !PT ;  /* 0x0000002459267812 */ /* 0x000fe200078efe00 */
[----:B------:R0:W-:Y:S01]  /*5fa0*/  @P4 STG.E.U8 desc[UR14][R8.64], R21 ;  /* 0x0000001508004986 */ /* 0x0001e2000c10110e */
[----:B------:R-:W-:Y:S02]  /*5fb0*/  PRMT R3, R11, 0x7773, RZ ;  /* 0x000077730b037816 */ /* 0x000fe400000000ff */
[C---:B------:R-:W-:Y:S01]  /*5fc0*/  ISETP.LT.AND P4, PT, R30.reuse, UR4, !P0 ;  /* 0x000000041e007c0c */ /* 0x040fe2000c781270 */
[----:B------:R-:W-:Y:S01]  /*5fd0*/  IMAD R30, R30, R43, RZ ;  /* 0x0000002b1e1e7224 */ /* 0x000fe200078e02ff */
[----:B------:R-:W-:Y:S02]  /*5fe0*/  LEA.HI.X.SX32 R11, R39, R45, 0x1, P2 ;  /* 0x0000002d270b7211 */ /* 0x000fe400010f0eff */
[----:B----4-:R-:W-:Y:S01]  /*5ff0*/  PRMT R23, R4, 0x7770, RZ ;  /* 0x0000777004177816 */ /* 0x010fe200000000ff */
[----:B------:R1:W-:Y:S01]  /*6000*/  @P6 STG.E.U8 desc[UR14][R18.64], R3 ;  /* 0x0000000312006986 */ /* 0x0003e2000c10110e */
[C---:B------:R-:W-:Y:S01]  /*6010*/  ISETP.LT.AND P2, PT, R38.reuse, UR5, !P0 ;  /* 0x0000000526007c0c */ /* 0x040fe2000c741270 */
[----:B------:R-:W-:Y:S01]  /*6020*/  IMAD R38, R38, R43, RZ ;  /* 0x0000002b26267224 */ /* 0x000fe200078e02ff */
[----:B------:R-:W-:Y:S01]  /*6030*/  ULDC UR4, c[0x0][0x22c] ;  /* 0x00008b0000047ab9 */ /* 0x000fe20000000800 */
[----:B------:R-:W-:Y:S01]  /*6040*/  IMAD.IADD R29, R89, 0x1, R94 ;  /* 0x00000001591d7824 */ /* 0x000fe200078e025e */
[-C--:B0-----:R-:W-:Y:S01]  /*6050*/  IADD3 R8, P6, R30, R44.reuse, RZ ;  /* 0x0000002c1e087210 */ /* 0x081fe20007fde0ff */
[----:B------:R0:W-:Y:S01]  /*6060*/  @P5 STG.E.U8 desc[UR14][R10.64], R23 ;  /* 0x000000170a005986 */ /* 0x0001e2000c10110e */
[----:B------:R-:W-:Y:S01]  /*6070*/  IADD3 R16, P5, R38, R44, RZ ;  /* 0x0000002c26107210 */ /* 0x000fe20007fbe0ff */
[----:B------:R-:W-:Y:S01]  /*6080*/  ULDC UR5, c[0x0][0x22c] ;  /* 0x00008b0000057ab9 */ /* 0x000fe20000000800 */
[----:B------:R-:W-:-:S02]  /*6090*/  LEA.HI.X.SX32 R9, R30, R45, 0x1, P6 ;  /* 0x0000002d1e097211 */ /* 0x000fc400030f0eff */
[----:B------:R-:W-:Y:S02]  /*60a0*/  PRMT R21, R5, 0x7770, RZ ;  /* 0x0000777005157816 */ /* 0x000fe400000000ff */
[C---:B------:R-:W-:Y:S01]  /*60b0*/  ISETP.LT.AND P6, PT, R29.reuse, UR4, !P0 ;  /* 0x000000041d007c0c */ /* 0x040fe2000c7c1270 */
[----:B------:R-:W-:Y:S01]  /*60c0*/  IMAD R29, R29, R43, RZ ;  /* 0x0000002b1d1d7224 */ /* 0x000fe200078e02ff */
[----:B------:R-:W-:Y:S02]  /*60d0*/  LEA.HI.X.SX32 R17, R38, R45, 0x1, P5 ;  /* 0x0000002d26117211 */ /* 0x000fe400028f0eff */
[----:B-1----:R-:W-:Y:S01]  /*60e0*/  PRMT R19, R6, 0x7770, RZ ;  /* 0x0000777006137816 */ /* 0x002fe200000000ff */
[----:B------:R1:W-:Y:S01]  /*60f0*/  @P4 STG.E.U8 desc[UR14][R8.64], R21 ;  /* 0x0000001508004986 */ /* 0x0003e2000c10110e */
[----:B------:R-:W-:Y:S01]  /*6100*/  LOP3.LUT R35, R89, 0x28, R0, 0xfe, !PT ;  /* 0x0000002859237812 */ /* 0x000fe200078efe00 */
[----:B------:R-:W-:Y:S02]  /*6110*/  ULDC UR4, c[0x0][0x22c] ;  /* 0x00008b0000047ab9 */ /* 0x000fe40000000800 */
[----:B------:R2:W-:Y:S01]  /*6120*/  @P2 STG.E.U8 desc[UR14][R16.64], R19 ;  /* 0x0000001310002986 */ /* 0x0005e2000c10110e */
[----:B0-----:R-:W-:-:S02]  /*6130*/  IADD3 R10, P2, R29, R44, RZ ;  /* 0x0000002c1d0a7210 */ /* 0x001fc40007f5e0ff */
[C---:B------:R-:W-:Y:S01]  /*6140*/  ISETP.LT.AND P5, PT, R35.reuse, UR4, !P0 ;  /* 0x0000000423007c0c */ /* 0x040fe2000c7a1270 */
[----:B------:R-:W-:Y:S01]  /*6150*/  IMAD R35, R35, R43, RZ ;  /* 0x0000002b23237224 */ /* 0x000fe200078e02ff */
[----:B------:R-:W-:Y:S01]  /*6160*/  LEA.HI.X.SX32 R11, R29, R45, 0x1, P2 ;  /* 0x0000002d1d0b7211 */ /* 0x000fe200010f0eff */
[----:B------:R-:W-:Y:S01]  /*6170*/  ULDC UR4, c[0x0][0x22c] ;  /* 0x00008b0000047ab9 */ /* 0x000fe20000000800 */
[----:B------:R-:W-:Y:S02]  /*6180*/  PRMT R3, R7, 0x7770, RZ ;  /* 0x0000777007037816 */ /* 0x000fe400000000ff */
[C---:B------:R-:W-:Y:S01]  /*6190*/  ISETP.LT.AND P4, PT, R28.reuse, UR5, !P0 ;  /* 0x000000051c007c0c */ /* 0x040fe2000c781270 */
[----:B------:R-:W-:Y:S01]  /*61a0*/  IMAD R28, R28, R43, RZ ;  /* 0x0000002b1c1c7224 */ /* 0x000fe200078e02ff */
[-C--:B-1----:R-:W-:Y:S01]  /*61b0*/  IADD3 R8, P2, R35, R44.reuse, RZ ;  /* 0x0000002c23087210 */ /* 0x082fe20007f5e0ff */
[----:B------:R0:W-:Y:S01]  /*61c0*/  @P6 STG.E.U8 desc[UR14][R10.64], R3 ;  /* 0x000000030a006986 */ /* 0x0001e2000c10110e */
[----:B------:R-:W-:Y:S01]  /*61d0*/  LOP3.LUT R37, R89, 0x2c, R0, 0xfe, !PT ;  /* 0x0000002c59257812 */ /* 0x000fe200078efe00 */
[----:B------:R-:W-:Y:S01]  /*61e0*/  ULDC UR5, c[0x0][0x22c] ;  /* 0x00008b0000057ab9 */ /* 0x000fe20000000800 */
[----:B--2---:R-:W-:-:S02]  /*61f0*/  IADD3 R16, P6, R28, R44, RZ ;  /* 0x0000002c1c107210 */ /* 0x004fc40007fde0ff */
[----:B------:R-:W-:Y:S02]  /*6200*/  LEA.HI.X.SX32 R9, R35, R45, 0x1, P2 ;  /* 0x0000002d23097211 */ /* 0x000fe400010f0eff */
[----:B------:R-:W-:Y:S02]  /*6210*/  PRMT R21, R4, 0x7771, RZ ;  /* 0x0000777104157816 */ /* 0x000fe400000000ff */
[C---:B------:R-:W-:Y:S01]  /*6220*/  ISETP.LT.AND P2, PT, R37.reuse, UR4, !P0 ;  /* 0x0000000425007c0c */ /* 0x040fe2000c741270 */
[----:B------:R-:W-:Y:S01]  /*6230*/  IMAD R37, R37, R43, RZ ;  /* 0x0000002b25257224 */ /* 0x000fe200078e02ff */
[----:B------:R-:W-:Y:S02]  /*6240*/  LEA.HI.X.SX32 R17, R28, R45, 0x1, P6 ;  /* 0x0000002d1c117211 */ /* 0x000fe400030f0eff */
[----:B------:R-:W-:Y:S01]  /*6250*/  PRMT R19, R5, 0x7771, RZ ;  /* 0x0000777105137816 */ /* 0x000fe200000000ff */
[----:B------:R1:W-:Y:S01]  /*6260*/  @P5 STG.E.U8 desc[UR14][R8.64], R21 ;  /* 0x0000001508005986 */ /* 0x0003e2000c10110e */
[----:B------:R-:W-:Y:S01]  /*6270*/  ULDC UR4, c[0x0][0x22c] ;  /* 0x00008b0000047ab9 */ /* 0x000fe20000000800 */
[----:B------:R-:W-:-:S02]  /*6280*/  LOP3.LUT R36, R89, 0x30, R0, 0xfe, !PT ;  /* 0x0000003059247812 */ /* 0x000fc400078efe00 */
[----:B------:R2:W-:Y:S01]  /*6290*/  @P4 STG.E.U8 desc[UR14][R16.64], R19 ;  /* 0x0000001310004986 */ /* 0x0005e2000c10110e */
[-C--:B0-----:R-:W-:Y:S02]  /*62a0*/  IADD3 R10, P4, R37, R44.reuse, RZ ;  /* 0x0000002c250a7210 */ /* 0x081fe40007f9e0ff */
        /* <DEDUP_REMOVED lines=9> */
[----:B------:R-:W-:Y:S01]  /*6340*/  PRMT R21, R7, 0x7771, RZ ;  /* 0x0000777107157816 */ /* 0x000fe200000000ff */
[----:B------:R-:W-:Y:S01]  /*6350*/  ULDC UR5, c[0x0][0x22c] ;  /* 0x00008b0000057ab9 */ /* 0x000fe20000000800 */
[----:B--2---:R-:W-:-:S02]  /*6360*/  IADD3 R16, P2, R36, R44, RZ ;  /* 0x0000002c24107210 */ /* 0x004fc40007f5e0ff */
[----:B------:R-:W-:Y:S02]  /*6370*/  LEA.HI.X.SX32 R9, R27, R45, 0x1, P6 ;  /* 0x0000002d1b097211 */ /* 0x000fe400030f0eff */
[C---:B------:R-:W-:Y:S01]  /*6380*/  ISETP.LT.AND P6, PT, R26.reuse, UR4, !P0 ;  /* 0x000000041a007c0c */ /* 0x040fe2000c7c1270 */
[----:B------:R-:W-:Y:S01]  /*6390*/  IMAD R26, R26, R43, RZ ;  /* 0x0000002b1a1a7224 */ /* 0x000fe200078e02ff */
[----:B------:R-:W-:Y:S02]  /*63a0*/  LEA.HI.X.SX32 R17, R36, R45, 0x1, P2 ;  /* 0x0000002d24117211 */ /* 0x000fe400010f0eff */
[----:B------:R-:W-:Y:S02]  /*63b0*/  PRMT R19, R4, 0x7772, RZ ;  /* 0x0000777204137816 */ /* 0x000fe400000000ff */
[----:B------:R-:W-:Y:S01]  /*63c0*/  LOP3.LUT R33, R89, 0x34, R0, 0xfe, !PT ;  /* 0x0000003459217812 */ /* 0x000fe200078efe00 */
[----:B------:R1:W-:Y:S01]  /*63d0*/  @P5 STG.E.U8 desc[UR14][R8.64], R21 ;  /* 0x0000001508005986 */ /* 0x0003e2000c10110e */
[----:B------:R-:W-:Y:S01]  /*63e0*/  ULDC UR4, c[0x0][0x22c] ;  /* 0x00008b0000047ab9 */ /* 0x000fe20000000800 */
[----:B0-----:R-:W-:-:S02]  /*63f0*/  IADD3 R10, P2, R26, R44, RZ ;  /* 0x0000002c1a0a7210 */ /* 0x001fc40007f5e0ff */
[----:B------:R0:W-:Y:S01]  /*6400*/  @P4 STG.E.U8 desc[UR14][R16.64], R19 ;  /* 0x0000001310004986 */ /* 0x0001e2000c10110e */
        /* <DEDUP_REMOVED lines=11> */
[----:B0-----:R-:W-:-:S02]  /*64c0*/  IADD3 R16, P6, R25, R44, RZ ;  /* 0x0000002c19107210 */ /* 0x001fc40007fde0ff */
[----:B------:R-:W-:Y:S02]  /*64d0*/  LEA.HI.X.SX32 R9, R33, R45, 0x1, P5 ;  /* 0x0000002d21097211 */ /* 0x000fe400028f0eff */
[C---:B------:R-:W-:Y:S01]  /*64e0*/  ISETP.LT.AND P5, PT, R34.reuse, UR4, !P0 ;  /* 0x0000000422007c0c */ /* 0x040fe2000c7a1270 */
[----:B------:R-:W-:Y:S01]  /*64f0*/  IMAD R34, R34, R43, RZ ;  /* 0x0000002b22227224 */ /* 0x000fe200078e02ff */
[----:B------:R-:W-:Y:S01]  /*6500*/  PRMT R23, R6, 0x7772, RZ ;  /* 0x0000777206177816 */ /* 0x000fe200000000ff */
[----:B------:R-:W-:Y:S01]  /*6510*/  ULDC UR4, c[0x0][0x22c] ;  /* 0x00008b0000047ab9 */ /* 0x000fe20000000800 */
[----:B------:R-:W-:Y:S02]  /*6520*/  LEA.HI.X.SX32 R17, R25, R45, 0x1, P6 ;  /* 0x0000002d19117211 */ /* 0x000fe400030f0eff */
[----:B------:R-:W-:Y:S01]  /*6530*/  PRMT R21, R7, 0x7772, RZ ;  /* 0x0000777207157816 */ /* 0x000fe200000000ff */
[----:B------:R0:W-:Y:S01]  /*6540*/  @P4 STG.E.U8 desc[UR14][R8.64], R23 ;  /* 0x0000001708004986 */ /* 0x0001e2000c10110e */
[----:B-1----:R-:W-:-:S02]  /*6550*/  IADD3 R10, P4, R34, R44, RZ ;  /* 0x0000002c220a7210 */ /* 0x002fc40007f9e0ff */
[----:B------:R-:W-:Y:S01]  /*6560*/  LOP3.LUT R31, R89, 0x3c, R0, 0xfe, !PT ;  /* 0x0000003c591f7812 */ /* 0x000fe200078efe00 */
[----:B------:R1:W-:Y:S01]  /*6570*/  @P2 STG.E.U8 desc[UR14][R16.64], R21 ;  /* 0x0000001510002986 */ /* 0x0003e2000c10110e */
[----:B------:R-:W-:Y:S01]  /*6580*/  ISETP.LT.AND P2, PT, R24, UR4, !P0 ;  /* 0x0000000418007c0c */ /* 0x000fe2000c741270 */
[----:B------:R-:W-:Y:S01]  /*6590*/  ULDC UR4, c[0x0][0x22c] ;  /* 0x00008b0000047ab9 */ /* 0x000fe20000000800 */
[----:B------:R-:W-:Y:S01]  /*65a0*/  LEA.HI.X.SX32 R11, R34, R45, 0x1, P4 ;  /* 0x0000002d220b7211 */ /* 0x000fe200020f0eff */
[-C--:B------:R-:W-:Y:S01]  /*65b0*/  IMAD R24, R24, R43.reuse, RZ ;  /* 0x0000002b18187224 */ /* 0x080fe200078e02ff */
[----:B------:R-:W-:Y:S02]  /*65c0*/  PRMT R3, R4, 0x7773, RZ ;  /* 0x0000777304037816 */ /* 0x000fe400000000ff */
[C---:B------:R-:W-:Y:S01]  /*65d0*/  ISETP.LT.AND P4, PT, R31.reuse, UR4, !P0 ;  /* 0x000000041f007c0c */ /* 0x040fe2000c781270 */
[----:B------:R-:W-:Y:S01]  /*65e0*/  IMAD R31, R31, R43, RZ ;  /* 0x0000002b1f1f7224 */ /* 0x000fe200078e02ff */
[-C--:B------:R-:W-:Y:S01]  /*65f0*/  IADD3 R18, P6, R24, R44.reuse, RZ ;  /* 0x0000002c18127210 */ /* 0x080fe20007fde0ff */
[----:B------:R2:W-:Y:S01]  /*6600*/  @P5 STG.E.U8 desc[UR14][R10.64], R3 ;  /* 0x000000030a005986 */ /* 0x0005e2000c10110e */
[----:B0-----:R-:W-:Y:S01]  /*6610*/  PRMT R9, R5, 0x7773, RZ ;  /* 0x0000777305097816 */ /* 0x001fe200000000ff */
[----:B------:R-:W-:Y:S01]  /*6620*/  ULDC UR4, c[0x0][0x22c] ;  /* 0x00008b0000047ab9 */ /* 0x000fe20000000800 */
[----:B------:R-:W-:-:S02]  /*6630*/  IADD3 R4, P5, R31, R44, RZ ;  /* 0x0000002c1f047210 */ /* 0x000fc40007fbe0ff */
[-C--:B------:R-:W-:Y:S02]  /*6640*/  LEA.HI.X.SX32 R19, R24, R45.reuse, 0x1, P6 ;  /* 0x0000002d18137211 */ /* 0x080fe400030f0eff */
[----:B-1----:R-:W-:Y:S02]  /*6650*/  PRMT R21, R6, 0x7773, RZ ;  /* 0x0000777306157816 */ /* 0x002fe400000000ff */
[----:B------:R-:W-:Y:S02]  /*6660*/  LEA.HI.X.SX32 R5, R31, R45, 0x1, P5 ;  /* 0x0000002d1f057211 */ /* 0x000fe400028f0eff */
[C-C-:B------:R-:W-:Y:S01]  /*6670*/  LOP3.LUT R32, R89.reuse, 0x40, R0.reuse, 0xfe, !PT ;  /* 0x0000004059207812 */ /* 0x140fe200078efe00 */
[----:B------:R0:W-:Y:S01]  /*6680*/  @P2 STG.E.U8 desc[UR14][R18.64], R9 ;  /* 0x0000000912002986 */ /* 0x0001e2000c10110e */
[-C--:B--2---:R-:W-:Y:S01]  /*6690*/  IMAD R3, R2, R43.reuse, RZ ;  /* 0x0000002b02037224 */ /* 0x084fe200078e02ff */
[C-C-:B------:R-:W-:Y:S02]  /*66a0*/  LOP3.LUT R49, R89.reuse, 0x7c, R0.reuse, 0xfe, !PT ;  /* 0x0000007c59317812 */ /* 0x140fe400078efe00 */
[----:B------:R1:W-:Y:S01]  /*66b0*/  @P4 STG.E.U8 desc[UR14][R4.64], R21 ;  /* 0x0000001504004986 */ /* 0x0003e2000c10110e */
[C---:B------:R-:W-:Y:S01]  /*66c0*/  ISETP.LT.AND P4, PT, R32.reuse, UR5, !P0 ;  /* 0x0000000520007c0c */ /* 0x040fe2000c781270 */
[----:B------:R-:W-:Y:S01]  /*66d0*/  IMAD R32, R32, R43, RZ ;  /* 0x0000002b20207224 */ /* 0x000fe200078e02ff */
[C-C-:B------:R-:W-:Y:S01]  /*66e0*/  LOP3.LUT R47, R89.reuse, 0x78, R0.reuse, 0xfe, !PT ;  /* 0x00000078592f7812 */ /* 0x140fe200078efe00 */
[----:B------:R-:W-:Y:S01]  /*66f0*/  ULDC UR5, c[0x0][0x22c] ;  /* 0x00008b0000057ab9 */ /* 0x000fe20000000800 */
[----:B------:R-:W-:-:S02]  /*6700*/  LOP3.LUT R55, R89, 0x74, R0, 0xfe, !PT ;  /* 0x0000007459377812 */ /* 0x000fc400078efe00 */
[C-C-:B------:R-:W-:Y:S02]  /*6710*/  LOP3.LUT R53, R89.reuse, 0x70, R0.reuse, 0xfe, !PT ;  /* 0x0000007059357812 */ /* 0x140fe400078efe00 */
[C-C-:B------:R-:W-:Y:S02]  /*6720*/  LOP3.LUT R57, R89.reuse, 0x6c, R0.reuse, 0xfe, !PT ;  /* 0x0000006c59397812 */ /* 0x140fe400078efe00 */
[C-C-:B------:R-:W-:Y:S02]  /*6730*/  LOP3.LUT R59, R89.reuse, 0x68, R0.reuse, 0xfe, !PT ;  /* 0x00000068593b7812 */ /* 0x140fe400078efe00 */
[C-C-:B------:R-:W-:Y:S02]  /*6740*/  LOP3.LUT R51, R89.reuse, 0x64, R0.reuse, 0xfe, !PT ;  /* 0x0000006459337812 */ /* 0x140fe400078efe00 */
[C-C-:B------:R-:W-:Y:S02]  /*6750*/  LOP3.LUT R61, R89.reuse, 0x60, R0.reuse, 0xfe, !PT ;  /* 0x00000060593d7812 */ /* 0x140fe400078efe00 */
[----:B------:R-:W-:-:S02]  /*6760*/  LOP3.LUT R65, R89, 0x5c, R0, 0xfe, !PT ;  /* 0x0000005c59417812 */ /* 0x000fc400078efe00 */
[C-C-:B------:R-:W-:Y:S02]  /*6770*/  LOP3.LUT R63, R89.reuse, 0x58, R0.reuse, 0xfe, !PT ;  /* 0x00000058593f7812 */ /* 0x140fe400078efe00 */
[C-C-:B------:R-:W-:Y:S02]  /*6780*/  LOP3.LUT R67, R89.reuse, 0x54, R0.reuse, 0xfe, !PT ;  /* 0x0000005459437812 */ /* 0x140fe400078efe00 */
[C-C-:B------:R-:W-:Y:S02]  /*6790*/  LOP3.LUT R69, R89.reuse, 0x50, R0.reuse, 0xfe, !PT ;  /* 0x0000005059457812 */ /* 0x140fe400078efe00 */
[C-C-:B------:R-:W-:Y:S02]  /*67a0*/  LOP3.LUT R71, R89.reuse, 0x4c, R0.reuse, 0xfe, !PT ;  /* 0x0000004c59477812 */ /* 0x140fe400078efe00 */
[----:B------:R-:W-:Y:S02]  /*67b0*/  LOP3.LUT R73, R89, 0x48, R0, 0xfe, !PT ;  /* 0x0000004859497812 */ /* 0x000fe400078efe00 */
[----:B------:R-:W-:Y:S01]  /*67c0*/  ISETP.LT.AND P2, PT, R2, UR4, !P0 ;  /* 0x0000000402007c0c */ /* 0x000fe2000c741270 */
[----:B------:R-:W-:Y:S01]  /*67d0*/  ULDC UR4, c[0x0][0x22c] ;  /* 0x00008b0000047ab9 */ /* 0x000fe20000000800 */
[----:B------:R-:W-:-:S02]  /*67e0*/  LEA.HI R0, R90, R89, RZ, 0x18 ;  /* 0x000000595a007211 */ /* 0x000fc400078fc0ff */
[-C--:B------:R-:W-:Y:S02]  /*67f0*/  IADD3 R2, P6, R3, R44.reuse, RZ ;  /* 0x0000002c03027210 */ /* 0x080fe40007fde0ff */
[-C--:B------:R-:W-:Y:S01]  /*6800*/  IADD3 R6, P5, R32, R44.reuse, RZ ;  /* 0x0000002c20067210 */ /* 0x080fe20007fbe0ff */
[----:B------:R-:W-:Y:S01]  /*6810*/  VIADD R8, R0, 0x42 ;  /* 0x0000004200087836 */ /* 0x000fe20000000000 */
[----:B------:R-:W-:Y:S02]  /*6820*/  PRMT R17, R7, 0x7773, RZ ;  /* 0x0000777307117816 */ /* 0x000fe400000000ff */
[----:B------:R-:W-:Y:S01]  /*6830*/  LEA.HI.X.SX32 R3, R3, R45, 0x1, P6 ;  /* 0x0000002d03037211 */ /* 0x000fe200030f0eff */
[----:B0-----:R-:W-:Y:S01]  /*6840*/  IMAD R9, R8, R43, RZ ;  /* 0x0000002b08097224 */ /* 0x001fe200078e02ff */
[----:B------:R-:W-:Y:S02]  /*6850*/  LEA.HI.X.SX32 R7, R32, R45, 0x1, P5 ;  /* 0x0000002d20077211 */ /* 0x000fe400028f0eff */
[----:B------:R-:W-:Y:S01]  /*6860*/  PRMT R11, R12, 0x7770, RZ ;  /* 0x000077700c0b7816 */ /* 0x000fe200000000ff */
[----:B------:R0:W-:Y:S01]  /*6870*/  @P2 STG.E.U8 desc[UR14][R2.64], R17 ;  /* 0x0000001102002986 */ /* 0x0001e2000c10110e */
[----:B------:R-:W-:Y:S01]  /*6880*/  ISETP.LT.AND P6, PT, R8, UR4, !P0 ;  /* 0x0000000408007c0c */ /* 0x000fe2000c7c1270 */
[----:B------:R-:W-:Y:S01]  /*6890*/  VIADD R8, R0, 0x46 ;  /* 0x0000004600087836 */ /* 0x000fe20000000000 */
[----:B------:R-:W-:Y:S01]  /*68a0*/  ULDC UR4, c[0x0][0x22c] ;  /* 0x00008b0000047ab9 */ /* 0x000fe20000000800 */
[----:B------:R2:W-:Y:S01]  /*68b0*/  @P4 STG.E.U8 desc[UR14][R6.64], R11 ;  /* 0x0000000b06004986 */ /* 0x0005e2000c10110e */
[----:B-1----:R-:W-:Y:S01]  /*68c0*/  IADD3 R4, P4, R9, R44, RZ ;  /* 0x0000002c09047210 */ /* 0x002fe20007f9e0ff */
[----:B------:R-:W-:Y:S01]  /*68d0*/  IMAD R32, R43, 0x4, R32 ;  /* 0x000000042b207824 */ /* 0x000fe200078e0220 */
[----:B------:R-:W-:-:S02]  /*68e0*/  ISETP.LT.AND P5, PT, R8, UR4, !P0 ;  /* 0x0000000408007c0c */ /* 0x000fc4000c7a1270 */
[----:B------:R-:W-:Y:S01]  /*68f0*/  LEA.HI.X.SX32 R5, R9, R45, 0x1, P4 ;  /* 0x0000002d09057211 */ /* 0x000fe200020f0eff */
[----:B------:R-:W-:Y:S01]  /*6900*/  IMAD R8, R8, R43, RZ ;  /* 0x0000002b08087224 */ /* 0x000fe200078e02ff */
[----:B------:R-:W-:Y:S01]  /*6910*/  PRMT R9, R13, 0x7770, RZ ;  /* 0x000077700d097816 */ /* 0x000fe200000000ff */
[----:B------:R-:W-:Y:S01]  /*6920*/  ULDC UR4, c[0x0][0x22c] ;  /* 0x00008b0000047ab9 */ /* 0x000fe20000000800 */
[-C--:B0-----:R-:W-:Y:S02]  /*6930*/  IADD3 R2, P4, R32, R44.reuse, RZ ;  /* 0x0000002c20027210 */ /* 0x081fe40007f9e0ff */
[----:B------:R-:W-:Y:S01]  /*6940*/  PRMT R19, R14, 0x7770, RZ ;  /* 0x000077700e137816 */ /* 0x000fe200000000ff */
[----:B------:R0:W-:Y:S01]  /*6950*/  @P6 STG.E.U8 desc[UR14][R4.64], R9 ;  /* 0x0000000904006986 */ /* 0x0001e2000c10110e */
[-C--:B------:R-:W-:Y:S01]  /*6960*/  LEA.HI.X.SX32 R3, R32, R45.reuse, 0x1, P4 ;  /* 0x0000002d20037211 */ /* 0x080fe200020f0eff */
[----:B------:R-:W-:Y:S01]  /*6970*/  IMAD R32, R43, 0x4, R32 ;  /* 0x000000042b207824 */ /* 0x000fe200078e0220 */
[----:B------:R-:W-:Y:S01]  /*6980*/  ISETP.LT.AND P1, PT, R73, UR6, !P0 ;  /* 0x0000000649007c0c */ /* 0x000fe2000c721270 */
[----:B------:R-:W-:Y:S01]  /*6990*/  VIADD R16, R0, 0x5a ;  /* 0x0000005a00107836 */ /* 0x000fe20000000000 */
[CC--:B--2---:R-:W-:Y:S01]  /*69a0*/  IADD3 R6, P6, R8.reuse, R44.reuse, RZ ;  /* 0x0000002c08067210 */ /* 0x0c4fe20007fde0ff */
[----:B------:R1:W-:Y:S01]  /*69b0*/  @P3 STG.E.U8 desc[UR14][R2.64], R19 ;  /* 0x0000001302003986 */ /* 0x0003e2000c10110e */
[----:B------:R-:W-:Y:S01]  /*69c0*/  PRMT R17, R15, 0x7770, RZ ;  /* 0x000077700f117816 */ /* 0x000fe200000000ff */
[----:B------:R-:W-:Y:S01]  /*69d0*/  ULDC UR6, c[0x0][0x22c] ;  /* 0x00008b0000067ab9 */ /* 0x000fe20000000800 */
[----:B------:R-:W-:Y:S01]  /*69e0*/  LEA.HI.X.SX32 R7, R8, R45, 0x1, P6 ;  /* 0x0000002d08077211 */ /* 0x000fe200030f0eff */
[----:B------:R-:W-:Y:S01]  /*69f0*/  VIADD R8, R0, 0x4a ;  /* 0x0000004a00087836 */ /* 0x000fe20000000000 */
[----:B0-----:R-:W-:-:S02]  /*6a00*/  IADD3 R4, P3, R32, R44, RZ ;  /* 0x0000002c20047210 */ /* 0x001fc40007f7e0ff */
[----:B------:R-:W-:Y:S01]  /*6a10*/  ISETP.LT.AND P4, PT, R69, UR4, !P0 ;  /* 0x0000000445007c0c */ /* 0x000fe2000c781270 */
[----:B------:R-:W-:Y:S01]  /*6a20*/  ULDC UR4, c[0x0][0x22c] ;  /* 0x00008b0000047ab9 */ /* 0x000fe20000000800 */
[----:B------:R-:W-:Y:S01]  /*6a30*/  LEA.HI.X.SX32 R5, R32, R45, 0x1, P3 ;  /* 0x0000002d20057211 */ /* 0x000fe200018f0eff */
[----:B------:R0:W-:Y:S01]  /*6a40*/  @P5 STG.E.U8 desc[UR14][R6.64], R17 ;  /* 0x0000001106005986 */ /* 0x0001e2000c10110e */
[----:B------:R-:W-:Y:S01]  /*6a50*/  PRMT R11, R12, 0x7771, RZ ;  /* 0x000077710c0b7816 */ /* 0x000fe200000000ff */
[C---:B------:R-:W-:Y:S01]  /*6a60*/  IMAD R9, R8.reuse, R43, RZ ;  /* 0x0000002b08097224 */ /* 0x040fe200078e02ff */
[----:B------:R-:W-:Y:S01]  /*6a70*/  ISETP.LT.AND P5, PT, R8, UR4, !P0 ;  /* 0x0000000408007c0c */ /* 0x000fe2000c7a1270 */
[----:B------:R-:W-:Y:S01]  /*6a80*/  IMAD R32, R43, 0x4, R32 ;  /* 0x000000042b207824 */ /* 0x000fe200078e0220 */
[----:B------:R-:W-:Y:S01]  /*6a90*/  ISETP.LT.AND P2, PT, R71, UR5, !P0 ;  /* 0x0000000547007c0c */ /* 0x000fe2000c741270 */
[----:B------:R2:W-:Y:S01]  /*6aa0*/  @P1 STG.E.U8 desc[UR14][R4.64], R11 ;  /* 0x0000000b04001986 */ /* 0x0005e2000c10110e */
[C---:B-1----:R-:W-:Y:S01]  /*6ab0*/  IADD3 R2, P1, R9.reuse, R44, RZ ;  /* 0x0000002c09027210 */ /* 0x042fe20007f3e0ff */
[----:B------:R-:W-:Y:S01]  /*6ac0*/  VIADD R8, R0, 0x4e ;  /* 0x0000004e00087836 */ /* 0x000fe20000000000 */
[----:B------:R-:W-:Y:S01]  /*6ad0*/  ULDC UR4, c[0x0][0x22c] ;  /* 0x00008b0000047ab9 */ /* 0x000fe20000000800 */
[----:B------:R-:W-:Y:S01]  /*6ae0*/  PRMT R19, R12, 0x7772, RZ ;  /* 0x000077720c137816 */ /* 0x000fe200000000ff */
[----:B------:R-:W-:Y:S01]  /*6af0*/  ULDC UR5, c[0x0][0x22c] ;  /* 0x00008b0000057ab9 */ /* 0x000fe20000000800 */
[----:B------:R-:W-:Y:S01]  /*6b00*/  LEA.HI.X.SX32 R3, R9, R45, 0x1, P1 ;  /* 0x0000002d09037211 */ /* 0x000fe200008f0eff */
[----:B------:R-:W-:Y:S01]  /*6b10*/  IMAD R9, R8, R43, RZ ;  /* 0x0000002b08097224 */ /* 0x000fe200078e02ff */
[----:B0-----:R-:W-:-:S02]  /*6b20*/  PRMT R17, R13, 0x7771, RZ ;  /* 0x000077710d117816 */ /* 0x001fc400000000ff */
[-C--:B------:R-:W-:Y:S02]  /*6b30*/  IADD3 R6, P1, R32, R44.reuse, RZ ;  /* 0x0000002c20067210 */ /* 0x080fe40007f3e0ff */
[----:B------:R-:W-:Y:S01]  /*6b40*/  ISETP.LT.AND P6, PT, R8, UR4, !P0 ;  /* 0x0000000408007c0c */ /* 0x000fe2000c7c1270 */
[----:B------:R0:W-:Y:S01]  /*6b50*/  @P5 STG.E.U8 desc[UR14][R2.64], R17 ;  /* 0x0000001102005986 */ /* 0x0001e2000c10110e */
[-C--:B------:R-:W-:Y:S01]  /*6b60*/  LEA.HI.X.SX32 R7, R32, R45.reuse, 0x1, P1 ;  /* 0x0000002d20077211 */ /* 0x080fe200008f0eff */
[----:B------:R-:W-:Y:S01]  /*6b70*/  VIADD R8, R0, 0x52 ;  /* 0x0000005200087836 */ /* 0x000fe20000000000 */
[----:B--2---:R-:W-:Y:S01]  /*6b80*/  PRMT R11, R14, 0x7771, RZ ;  /* 0x000077710e0b7816 */ /* 0x004fe200000000ff */
[----:B------:R-:W-:Y:S01]  /*6b90*/  ULDC UR4, c[0x0][0x22c] ;  /* 0x00008b0000047ab9 */ /* 0x000fe20000000800 */
[----:B------:R-:W-:Y:S01]  /*6ba0*/  IADD3 R4, P5, R9, R44, RZ ;  /* 0x0000002c09047210 */ /* 0x000fe20007fbe0ff */
[----:B------:R-:W-:Y:S02]  /*6bb0*/  IMAD R32, R43, 0x4, R32 ;  /* 0x000000042b207824 */ /* 0x000fe400078e0220 */
[----:B------:R1:W-:Y:S01]  /*6bc0*/  @P2 STG.E.U8 desc[UR14][R6.64], R11 ;  /* 0x0000000b06002986 */ /* 0x0003e2000c10110e */
[----:B------:R-:W-:-:S02]  /*6bd0*/  LEA.HI.X.SX32 R5, R9, R45, 0x1, P5 ;  /* 0x0000002d09057211 */ /* 0x000fc400028f0eff */
[----:B------:R-:W-:Y:S02]  /*6be0*/  PRMT R9, R15, 0x7771, RZ ;  /* 0x000077710f097816 */ /* 0x000fe400000000ff */
[C---:B------:R-:W-:Y:S01]  /*6bf0*/  ISETP.LT.AND P2, PT, R8.reuse, UR4, !P0 ;  /* 0x0000000408007c0c */ /* 0x040fe2000c741270 */
[----:B------:R-:W-:Y:S01]  /*6c00*/  IMAD R8, R8, R43, RZ ;  /* 0x0000002b08087224 */ /* 0x000fe200078e02ff */
[CC--:B0-----:R-:W-:Y:S01]  /*6c10*/  IADD3 R2, P5, R32.reuse, R44.reuse, RZ ;  /* 0x0000002c20027210 */ /* 0x0c1fe20007fbe0ff */
[----:B------:R0:W-:Y:S01]  /*6c20*/  @P6 STG.E.U8 desc[UR14][R4.64], R9 ;  /* 0x0000000904006986 */ /* 0x0001e2000c10110e */
[----:B------:R-:W-:Y:S01]  /*6c30*/  ISETP.LT.AND P3, PT, R67, UR5, !P0 ;  /* 0x0000000543007c0c */ /* 0x000fe2000c761270 */
[----:B------:R-:W-:Y:S01]  /*6c40*/  ULDC UR4, c[0x0][0x22c] ;  /* 0x00008b0000047ab9 */ /* 0x000fe20000000800 */
[-C--:B------:R-:W-:Y:S02]  /*6c50*/  LEA.HI.X.SX32 R3, R32, R45.reuse, 0x1, P5 ;  /* 0x0000002d20037211 */ /* 0x080fe400028f0eff */
[C---:B-1----:R-:W-:Y:S01]  /*6c60*/  IADD3 R6, P6, R8.reuse, R44, RZ ;  /* 0x0000002c08067210 */ /* 0x042fe20007fde0ff */
[----:B------:R-:W-:Y:S01]  /*6c70*/  IMAD R32, R43, 0x4, R32 ;  /* 0x000000042b207824 */ /* 0x000fe200078e0220 */
[----:B------:R-:W-:Y:S01]  /*6c80*/  PRMT R11, R13, 0x7772, RZ ;  /* 0x000077720d0b7816 */ /* 0x000fe200000000ff */
[----:B------:R-:W-:Y:S01]  /*6c90*/  ULDC UR5, c[0x0][0x22c] ;  /* 0x00008b0000057ab9 */ /* 0x000fe20000000800 */
[----:B------:R-:W-:Y:S01]  /*6ca0*/  LEA.HI.X.SX32 R7, R8, R45, 0x1, P6 ;  /* 0x0000002d08077211 */ /* 0x000fe200030f0eff */
[----:B------:R1:W-:Y:S01]  /*6cb0*/  @P4 STG.E.U8 desc[UR14][R2.64], R19 ;  /* 0x0000001302004986 */ /* 0x0003e2000c10110e */
[----:B0-----:R-:W-:-:S03]  /*6cc0*/  VIADD R4, R0, 0x56 ;  /* 0x0000005600047836 */ /* 0x001fc60000000000 */
[----:B------:R-:W-:Y:S01]  /*6cd0*/  @P2 STG.E.U8 desc[UR14][R6.64], R11 ;  /* 0x0000000b06002986 */ /* 0x000fe2000c10110e */
[CC--:B------:R-:W-:Y:S02]  /*6ce0*/  IADD3 R8, P2, R32.reuse, R44.reuse, RZ ;  /* 0x0000002c20087210 */ /* 0x0c0fe40007f5e0ff */
[----:B------:R-:W-:Y:S01]  /*6cf0*/  ISETP.LT.AND P5, PT, R65, UR4, !P0 ;  /* 0x0000000441007c0c */ /* 0x000fe2000c7a1270 */
[----:B------:R-:W-:Y:S01]  /*6d00*/  ULDC UR4, c[0x0][0x22c] ;  /* 0x00008b0000047ab9 */ /* 0x000fe20000000800 */
[----:B------:R-:W-:Y:S02]  /*6d10*/  LEA.HI.X.SX32 R9, R32, R45, 0x1, P2 ;  /* 0x0000002d20097211 */ /* 0x000fe400010f0eff */
[----:B------:R-:W-:Y:S02]  /*6d20*/  PRMT R17, R14, 0x7772, RZ ;  /* 0x000077720e117816 */ /* 0x000fe400000000ff */
[C---:B------:R-:W-:Y:S01]  /*6d30*/  ISETP.LT.AND P4, PT, R4.reuse, UR4, !P0 ;  /* 0x0000000404007c0c */ /* 0x040fe2000c781270 */
[----:B------:R-:W-:Y:S01]  /*6d40*/  IMAD R4, R4, R43, RZ ;  /* 0x0000002b04047224 */ /* 0x000fe200078e02ff */
[----:B------:R-:W-:Y:S01]  /*6d50*/  ULDC UR4, c[0x0][0x22c] ;  /* 0x00008b0000047ab9 */ /* 0x000fe20000000800 */
[----:B------:R0:W-:Y:S03]  /*6d60*/  @P3 STG.E.U8 desc[UR14][R8.64], R17 ;  /* 0x0000001108003986 */ /* 0x0001e6000c10110e */
[----:B-1----:R-:W-:-:S04]  /*6d70*/  IADD3 R2, P3, R4, R44, RZ ;  /* 0x0000002c04027210 */ /* 0x002fc80007f7e0ff */
[----:B------:R-:W-:Y:S02]  /*6d80*/  LEA.HI.X.SX32 R3, R4, R45, 0x1, P3 ;  /* 0x0000002d04037211 */ /* 0x000fe400018f0eff */
[----:B------:R-:W1:Y:S01]  /*6d90*/  LDS.128 R4, [R42] ;  /* 0x000000002a047984 */ /* 0x000e620000000c00 */
[----:B------:R-:W-:Y:S01]  /*6da0*/  IMAD R32, R43, 0x4, R32 ;  /* 0x000000042b207824 */ /* 0x000fe200078e0220 */
[C---:B------:R-:W-:Y:S01]  /*6db0*/  ISETP.LT.AND P6, PT, R16.reuse, UR4, !P0 ;  /* 0x0000000410007c0c */ /* 0x040fe2000c7c1270 */
[----:B------:R-:W-:Y:S01]  /*6dc0*/  IMAD R16, R16, R43, RZ ;  /* 0x0000002b10107224 */ /* 0x000fe200078e02ff */
[----:B------:R-:W-:Y:S01]  /*6dd0*/  ISETP.LT.AND P1, PT, R63, UR5, !P0 ;  /* 0x000000053f007c0c */ /* 0x000fe2000c721270 */
[----:B------:R-:W-:Y:S01]  /*6de0*/  ULDC UR4, c[0x0][0x22c] ;  /* 0x00008b0000047ab9 */ /* 0x000fe20000000800 */
[----:B------:R-:W-:Y:S01]  /*6df0*/  IADD3 R10, P3, R32, R44, RZ ;  /* 0x0000002c200a7210 */ /* 0x000fe20007f7e0ff */
[----:B------:R-:W-:Y:S01]  /*6e00*/  ULDC UR5, c[0x0][0x22c] ;  /* 0x00008b0000057ab9 */ /* 0x000fe20000000800 */
[----:B0-----:R-:W-:Y:S01]  /*6e10*/  PRMT R17, R12, 0x7773, RZ ;  /* 0x000077730c117816 */ /* 0x001fe200000000ff */
[----:B------:R-:W-:Y:S01]  /*6e20*/  VIADD R12, R0, 0x5e ;  /* 0x0000005e000c7836 */ /* 0x000fe20000000000 */
[----:B------:R-:W-:-:S02]  /*6e30*/  LEA.HI.X.SX32 R11, R32, R45, 0x1, P3 ;  /* 0x0000002d200b7211 */ /* 0x000fc400018f0eff */
[C---:B------:R-:W-:Y:S02]  /*6e40*/  IADD3 R8, P3, R16.reuse, R44, RZ ;  /* 0x0000002c10087210 */ /* 0x040fe40007f7e0ff */
[----:B------:R-:W-:Y:S01]  /*6e50*/  PRMT R19, R15, 0x7772, RZ ;  /* 0x000077720f137816 */ /* 0x000fe200000000ff */
[----:B------:R-:W-:Y:S01]  /*6e60*/  IMAD R32, R43, 0x4, R32 ;  /* 0x000000042b207824 */ /* 0x000fe200078e0220 */
[----:B------:R-:W-:Y:S02]  /*6e70*/  LEA.HI.X.SX32 R9, R16, R45, 0x1, P3 ;  /* 0x0000002d10097211 */ /* 0x000fe400018f0eff */
[----:B------:R-:W-:Y:S02]  /*6e80*/  PRMT R13, R13, 0x7773, RZ ;  /* 0x000077730d0d7816 */ /* 0x000fe400000000ff */
[C---:B------:R-:W-:Y:S01]  /*6e90*/  ISETP.LT.AND P3, PT, R12.reuse, UR4, !P0 ;  /* 0x000000040c007c0c */ /* 0x040fe2000c761270 */
[----:B------:R-:W-:Y:S01]  /*6ea0*/  IMAD R12, R12, R43, RZ ;  /* 0x0000002b0c0c7224 */ /* 0x000fe200078e02ff */
[----:B------:R0:W-:Y:S01]  /*6eb0*/  @P4 STG.E.U8 desc[UR14][R2.64], R19 ;  /* 0x0000001302004986 */ /* 0x0001e2000c10110e */
[----:B------:R-:W-:Y:S01]  /*6ec0*/  PRMT R15, R15, 0x7773, RZ ;  /* 0x000077730f0f7816 */ /* 0x000fe200000000ff */
[----:B------:R-:W-:-:S02]  /*6ed0*/  ULDC UR4, c[0x0][0x22c] ;  /* 0x00008b0000047ab9 */ /* 0x000fc40000000800 */
[----:B------:R2:W-:Y:S04]  /*6ee0*/  @P1 STG.E.U8 desc[UR14][R10.64], R17 ;  /* 0x000000110a001986 */ /* 0x0005e8000c10110e */
[----:B------:R3:W-:Y:S01]  /*6ef0*/  @P6 STG.E.U8 desc[UR14][R8.64], R13 ;  /* 0x0000000d08006986 */ /* 0x0007e2000c10110e */
[-C--:B0-----:R-:W-:Y:S02]  /*6f00*/  IADD3 R2, P1, R32, R44.reuse, RZ ;  /* 0x0000002c20027210 */ /* 0x081fe40007f3e0ff */
[----:B--2---:R-:W-:Y:S02]  /*6f10*/  IADD3 R10, P6, R12, R44, RZ ;  /* 0x0000002c0c0a7210 */ /* 0x004fe40007fde0ff */
[-C--:B------:R-:W-:Y:S02]  /*6f20*/  LEA.HI.X.SX32 R3, R32, R45.reuse, 0x1, P1 ;  /* 0x0000002d20037211 */ /* 0x080fe400008f0eff */
[----:B------:R-:W-:Y:S01]  /*6f30*/  PRMT R17, R14, 0x7773, RZ ;  /* 0x000077730e117816 */ /* 0x000fe200000000ff */
[----:B------:R-:W-:Y:S01]  /*6f40*/  IMAD R32, R43, 0x4, R32 ;  /* 0x000000042b207824 */ /* 0x000fe200078e0220 */
[----:B------:R-:W-:-:S02]  /*6f50*/  LEA.HI.X.SX32 R11, R12, R45, 0x1, P6 ;  /* 0x0000002d0c0b7211 */ /* 0x000fc400030f0eff */
[----:B------:R-:W-:Y:S01]  /*6f60*/  ISETP.LT.AND P2, PT, R61, UR5, !P0 ;  /* 0x000000053d007c0c */ /* 0x000fe2000c741270 */
[----:B------:R0:W-:Y:S01]  /*6f70*/  @P5 STG.E.U8 desc[UR14][R2.64], R17 ;  /* 0x0000001102005986 */ /* 0x0001e2000c10110e */
[----:B------:R-:W-:Y:S01]  /*6f80*/  VIADD R12, R0, 0x62 ;  /* 0x00000062000c7836 */ /* 0x000fe20000000000 */
[----:B------:R-:W-:Y:S01]  /*6f90*/  ISETP.LT.AND P1, PT, R59, UR4, !P0 ;  /* 0x000000043b007c0c */ /* 0x000fe2000c721270 */
[----:B------:R-:W-:Y:S01]  /*6fa0*/  ULDC UR4, c[0x0][0x22c] ;  /* 0x00008b0000047ab9 */ /* 0x000fe20000000800 */
[----:B------:R2:W-:Y:S01]  /*6fb0*/  @P3 STG.E.U8 desc[UR14][R10.64], R15 ;  /* 0x0000000f0a003986 */ /* 0x0005e2000c10110e */
[----:B---3--:R-:W-:Y:S01]  /*6fc0*/  IADD3 R8, P3, R32, R44, RZ ;  /* 0x0000002c20087210 */ /* 0x008fe20007f7e0ff */
[----:B------:R-:W-:Y:S01]  /*6fd0*/  IMAD R13, R12, R43, RZ ;  /* 0x0000002b0c0d7224 */ /* 0x000fe200078e02ff */
[----:B------:R-:W-:Y:S01]  /*6fe0*/  ULDC UR5, c[0x0][0x22c] ;  /* 0x00008b0000057ab9 */ /* 0x000fe20000000800 */
[----:B-1----:R-:W-:Y:S02]  /*6ff0*/  PRMT R19, R4, 0x7770, RZ ;  /* 0x0000777004137816 */ /* 0x002fe400000000ff */
[----:B------:R-:W-:Y:S01]  /*7000*/  LEA.HI.X.SX32 R9, R32, R45, 0x1, P3 ;  /* 0x0000002d20097211 */ /* 0x000fe200018f0eff */
[----:B------:R-:W-:Y:S01]  /*7010*/  IMAD R32, R43, 0x4, R32 ;  /* 0x000000042b207824 */ /* 0x000fe200078e0220 */
[----:B------:R-:W-:Y:S01]  /*7020*/  ISETP.LT.AND P6, PT, R12, UR4, !P0 ;  /* 0x000000040c007c0c */ /* 0x000fe2000c7c1270 */
[----:B------:R-:W-:Y:S01]  /*7030*/  VIADD R12, R0, 0x66 ;  /* 0x00000066000c7836 */ /* 0x000fe20000000000 */
[----:B------:R-:W-:-:S02]  /*7040*/  ISETP.LT.AND P4, PT, R51, UR5, !P0 ;  /* 0x0000000533007c0c */ /* 0x000fc4000c781270 */
[CC--:B0-----:R-:W-:Y:S01]  /*7050*/  IADD3 R2, P5, R13.reuse, R44.reuse, RZ ;  /* 0x0000002c0d027210 */ /* 0x0c1fe20007fbe0ff */
[----:B------:R0:W-:Y:S01]  /*7060*/  @P2 STG.E.U8 desc[UR14][R8.64], R19 ;  /* 0x0000001308002986 */ /* 0x0001e2000c10110e */
[----:B------:R-:W-:Y:S01]  /*7070*/  ULDC UR4, c[0x0][0x22c] ;  /* 0x00008b0000047ab9 */ /* 0x000fe20000000800 */
[----:B--2---:R-:W-:Y:S01]  /*7080*/  IADD3 R10, P2, R32, R44, RZ ;  /* 0x0000002c200a7210 */ /* 0x004fe20007f5e0ff */
[----:B------:R-:W-:Y:S01]  /*7090*/  ULDC UR5, c[0x0][0x22c] ;  /* 0x00008b0000057ab9 */ /* 0x000fe20000000800 */
[----:B------:R-:W-:Y:S02]  /*70a0*/  LEA.HI.X.SX32 R3, R13, R45, 0x1, P5 ;  /* 0x0000002d0d037211 */ /* 0x000fe400028f0eff */
[C---:B------:R-:W-:Y:S01]  /*70b0*/  ISETP.LT.AND P5, PT, R12.reuse, UR4, !P0 ;  /* 0x000000040c007c0c */ /* 0x040fe2000c7a1270 */
[----:B------:R-:W-:Y:S01]  /*70c0*/  ULDC UR4, c[0x0][0x22c] ;  /* 0x00008b0000047ab9 */ /* 0x000fe20000000800 */
[----:B------:R-:W-:Y:S01]  /*70d0*/  PRMT R15, R5, 0x7770, RZ ;  /* 0x00007770050f7816 */ /* 0x000fe200000000ff */
[----:B0-----:R-:W-:Y:S01]  /*70e0*/  IMAD R9, R12, R43, RZ ;  /* 0x0000002b0c097224 */ /* 0x001fe200078e02ff */
[----:B------:R-:W-:Y:S01]  /*70f0*/  LEA.HI.X.SX32 R11, R32, R45, 0x1, P2 ;  /* 0x0000002d200b7211 */ /* 0x000fe200010f0eff */
[----:B------:R-:W-:Y:S01]  /*7100*/  VIADD R12, R0, 0x6a ;  /* 0x0000006a000c7836 */ /* 0x000fe20000000000 */
[----:B------:R-:W-:-:S02]  /*7110*/  PRMT R13, R6, 0x7770, RZ ;  /* 0x00007770060d7816 */ /* 0x000fc400000000ff */
[-C--:B------:R-:W-:Y:S01]  /*7120*/  IADD3 R8, P2, R9, R44.reuse, RZ ;  /* 0x0000002c09087210 */ /* 0x080fe20007f5e0ff */
[----:B------:R0:W-:Y:S01]  /*7130*/  @P6 STG.E.U8 desc[UR14][R2.64], R15 ;  /* 0x0000000f02006986 */ /* 0x0001e2000c10110e */
[----:B------:R-:W-:Y:S01]  /*7140*/  IMAD R32, R43, 0x4, R32 ;  /* 0x000000042b207824 */ /* 0x000fe200078e0220 */
[----:B------:R-:W-:Y:S02]  /*7150*/  PRMT R17, R7, 0x7770, RZ ;  /* 0x0000777007117816 */ /* 0x000fe400000000ff */
[----:B------:R1:W-:Y:S01]  /*7160*/  @P4 STG.E.U8 desc[UR14][R10.64], R13 ;  /* 0x0000000d0a004986 */ /* 0x0003e2000c10110e */
[C---:B------:R-:W-:Y:S01]  /*7170*/  ISETP.LT.AND P4, PT, R12.reuse, UR4, !P0 ;  /* 0x000000040c007c0c */ /* 0x040fe2000c781270 */
[----:B------:R-:W-:Y:S01]  /*7180*/  IMAD R12, R12, R43, RZ ;  /* 0x0000002b0c0c7224 */ /* 0x000fe200078e02ff */
[----:B------:R-:W-:Y:S01]  /*7190*/  LEA.HI.X.SX32 R9, R9, R45, 0x1, P2 ;  /* 0x0000002d09097211 */ /* 0x000fe200010f0eff */
[----:B------:R-:W-:Y:S01]  /*71a0*/  ULDC UR4, c[0x0][0x22c] ;  /* 0x00008b0000047ab9 */ /* 0x000fe20000000800 */
[----:B0-----:R-:W-:-:S03]  /*71b0*/  IADD3 R2, P6, R32, R44, RZ ;  /* 0x0000002c20027210 */ /* 0x001fc60007fde0ff */
[----:B------:R0:W-:Y:S01]  /*71c0*/  @P5 STG.E.U8 desc[UR14][R8.64], R17 ;  /* 0x0000001108005986 */ /* 0x0001e2000c10110e */
[-C--:B-1----:R-:W-:Y:S02]  /*71d0*/  IADD3 R10, P5, R12, R44.reuse, RZ ;  /* 0x0000002c0c0a7210 */ /* 0x082fe40007fbe0ff */
[-C--:B------:R-:W-:Y:S02]  /*71e0*/  LEA.HI.X.SX32 R3, R32, R45.reuse, 0x1, P6 ;  /* 0x0000002d20037211 */ /* 0x080fe400030f0eff */
[----:B------:R-:W-:Y:S01]  /*71f0*/  PRMT R15, R4, 0x7771, RZ ;  /* 0x00007771040f7816 */ /* 0x000fe200000000ff */
[----:B------:R-:W-:Y:S01]  /*7200*/  IMAD R32, R43, 0x4, R32 ;  /* 0x000000042b207824 */ /* 0x000fe200078e0220 */
[----:B------:R-:W-:Y:S01]  /*7210*/  LEA.HI.X.SX32 R11, R12, R45, 0x1, P5 ;  /* 0x0000002d0c0b7211 */ /* 0x000fe200028f0eff */
[----:B------:R-:W-:Y:S01]  /*7220*/  VIADD R14, R0, 0x6e ;  /* 0x0000006e000e7836 */ /* 0x000fe20000000000 */
[----:B------:R-:W-:Y:S02]  /*7230*/  PRMT R13, R5, 0x7771, RZ ;  /* 0x00007771050d7816 */ /* 0x000fe400000000ff */
[----:B------:R-:W-:Y:S01]  /*7240*/  ISETP.LT.AND P3, PT, R57, UR5, !P0 ;  /* 0x0000000539007c0c */ /* 0x000fe2000c761270 */
[----:B------:R1:W-:Y:S01]  /*7250*/  @P1 STG.E.U8 desc[UR14][R2.64], R15 ;  /* 0x0000000f02001986 */ /* 0x0003e2000c10110e */
[----:B------:R-:W-:Y:S01]  /*7260*/  ISETP.LT.AND P5, PT, R55, UR4, !P0 ;  /* 0x0000000437007c0c */ /* 0x000fe2000c7a1270 */
[----:B------:R-:W-:Y:S01]  /*7270*/  ULDC UR4, c[0x0][0x22c] ;  /* 0x00008b0000047ab9 */ /* 0x000fe20000000800 */
[-C--:B0-----:R-:W-:Y:S01]  /*7280*/  IADD3 R8, P6, R32, R44.reuse, RZ ;  /* 0x0000002c20087210 */ /* 0x081fe20007fde0ff */
[----:B------:R0:W-:Y:S01]  /*7290*/  @P4 STG.E.U8 desc[UR14][R10.64], R13 ;  /* 0x0000000d0a004986 */ /* 0x0001e2000c10110e */
[C---:B------:R-:W-:Y:S01]  /*72a0*/  ISETP.LT.AND P4, PT, R14.reuse, UR4, !P0 ;  /* 0x000000040e007c0c */ /* 0x040fe2000c781270 */
[----:B------:R-:W-:Y:S01]  /*72b0*/  IMAD R14, R14, R43, RZ ;  /* 0x0000002b0e0e7224 */ /* 0x000fe200078e02ff */
[----:B------:R-:W-:Y:S01]  /*72c0*/  ULDC UR5, c[0x0][0x22c] ;  /* 0x00008b0000057ab9 */ /* 0x000fe20000000800 */
[----:B------:R-:W-:Y:S01]  /*72d0*/  VIADD R12, R0, 0x72 ;  /* 0x00000072000c7836 */ /* 0x000fe20000000000 */
[----:B------:R-:W-:Y:S01]  /*72e0*/  ISETP.LT.AND P2, PT, R53, UR5, !P0 ;  /* 0x0000000535007c0c */ /* 0x000fe2000c741270 */
[----:B------:R-:W-:Y:S01]  /*72f0*/  ULDC UR5, c[0x0][0x22c] ;  /* 0x00008b0000057ab9 */ /* 0x000fe20000000800 */
[----:B------:R-:W-:Y:S01]  /*7300*/  LEA.HI.X.SX32 R9, R32, R45, 0x1, P6 ;  /* 0x0000002d20097211 */ /* 0x000fe200030f0eff */
[----:B------:R-:W-:Y:S01]  /*7310*/  IMAD R32, R43, 0x4, R32 ;  /* 0x000000042b207824 */ /* 0x000fe200078e0220 */
[----:B------:R-:W-:Y:S01]  /*7320*/  PRMT R21, R6, 0x7771, RZ ;  /* 0x0000777106157816 */ /* 0x000fe200000000ff */
[----:B------:R-:W-:Y:S01]  /*7330*/  ULDC UR4, c[0x0][0x22c] ;  /* 0x00008b0000047ab9 */ /* 0x000fe20000000800 */
[-C--:B-1----:R-:W-:Y:S01]  /*7340*/  IADD3 R2, P6, R14, R44.reuse, RZ ;  /* 0x0000002c0e027210 */ /* 0x082fe20007fde0ff */
[C---:B0-----:R-:W-:Y:S01]  /*7350*/  IMAD R13, R12.reuse, R43, RZ ;  /* 0x0000002b0c0d7224 */ /* 0x041fe200078e02ff */
[----:B------:R-:W-:Y:S01]  /*7360*/  ISETP.LT.AND P1, PT, R12, UR5, !P0 ;  /* 0x000000050c007c0c */ /* 0x000fe2000c721270 */
[----:B------:R0:W-:Y:S01]  /*7370*/  @P3 STG.E.U8 desc[UR14][R8.64], R21 ;  /* 0x0000001508003986 */ /* 0x0001e2000c10110e */
[----:B------:R-:W-:Y:S01]  /*7380*/  IADD3 R10, P3, R32, R44, RZ ;  /* 0x0000002c200a7210 */ /* 0x000fe20007f7e0ff */
[----:B------:R-:W-:Y:S01]  /*7390*/  ULDC UR5, c[0x0][0x22c] ;  /* 0x00008b0000057ab9 */ /* 0x000fe20000000800 */
[----:B------:R-:W-:-:S02]  /*73a0*/  LEA.HI.X.SX32 R3, R14, R45, 0x1, P6 ;  /* 0x0000002d0e037211 */ /* 0x000fc400030f0eff */
[----:B------:R-:W-:Y:S02]  /*73b0*/  IADD3 R12, P6, R13, R44, RZ ;  /* 0x0000002c0d0c7210 */ /* 0x000fe40007fde0ff */
[----:B------:R-:W-:Y:S01]  /*73c0*/  PRMT R19, R7, 0x7771, RZ ;  /* 0x0000777107137816 */ /* 0x000fe200000000ff */
[----:B------:R-:W-:Y:S01]  /*73d0*/  VIADD R14, R0, 0x76 ;  /* 0x00000076000e7836 */ /* 0x000fe20000000000 */
[-C--:B------:R-:W-:Y:S02]  /*73e0*/  LEA.HI.X.SX32 R11, R32, R45.reuse, 0x1, P3 ;  /* 0x0000002d200b7211 */ /* 0x080fe400018f0eff */
[----:B------:R-:W-:Y:S01]  /*73f0*/  PRMT R17, R4, 0x7772, RZ ;  /* 0x0000777204117816 */ /* 0x000fe200000000ff */
[----:B------:R-:W-:Y:S01]  /*7400*/  IMAD R32, R43, 0x4, R32 ;  /* 0x000000042b207824 */ /* 0x000fe200078e0220 */
[----:B------:R-:W-:Y:S02]  /*7410*/  LEA.HI.X.SX32 R13, R13, R45, 0x1, P6 ;  /* 0x0000002d0d0d7211 */ /* 0x000fe400030f0eff */
[----:B------:R-:W-:Y:S01]  /*7420*/  PRMT R15, R5, 0x7772, RZ ;  /* 0x00007772050f7816 */ /* 0x000fe200000000ff */
[----:B------:R1:W-:Y:S01]  /*7430*/  @P4 STG.E.U8 desc[UR14][R2.64], R19 ;  /* 0x0000001302004986 */ /* 0x0003e2000c10110e */
[----:B------:R-:W-:Y:S01]  /*7440*/  ISETP.LT.AND P3, PT, R47, UR4, !P0 ;  /* 0x000000042f007c0c */ /* 0x000fe2000c761270 */
[----:B------:R-:W-:Y:S01]  /*7450*/  ULDC UR4, c[0x0][0x22c] ;  /* 0x00008b0000047ab9 */ /* 0x000fe20000000800 */
[----:B0-----:R-:W-:Y:S01]  /*7460*/  VIADD R8, R0, 0x7a ;  /* 0x0000007a00087836 */ /* 0x001fe20000000000 */
[----:B------:R0:W-:Y:S01]  /*7470*/  @P2 STG.E.U8 desc[UR14][R10.64], R17 ;  /* 0x000000110a002986 */ /* 0x0001e2000c10110e */
[----:B------:R-:W-:Y:S01]  /*7480*/  ISETP.LT.AND P4, PT, R14, UR4, !P0 ;  /* 0x000000040e007c0c */ /* 0x000fe2000c781270 */
[----:B------:R-:W-:Y:S01]  /*7490*/  VIADD R0, R0, 0x7e ;  /* 0x0000007e00007836 */ /* 0x000fe20000000000 */
[----:B------:R-:W-:Y:S01]  /*74a0*/  ULDC UR4, c[0x0][0x22c] ;  /* 0x00008b0000047ab9 */ /* 0x000fe20000000800 */
[----:B------:R2:W-:Y:S01]  /*74b0*/  @P1 STG.E.U8 desc[UR14][R12.64], R15 ;  /* 0x0000000f0c001986 */ /* 0x0005e2000c10110e */
[----:B------:R-:W-:-:S02]  /*74c0*/  IMAD R14, R14, R43, RZ ;  /* 0x0000002b0e0e7224 */ /* 0x000fc400078e02ff */
[C---:B------:R-:W-:Y:S01]  /*74d0*/  IMAD R16, R43.reuse, 0x4, R32 ;  /* 0x000000042b107824 */ /* 0x040fe200078e0220 */
[-C--:B-1----:R-:W-:Y:S02]  /*74e0*/  IADD3 R2, P1, R32, R44.reuse, RZ ;  /* 0x0000002c20027210 */ /* 0x082fe40007f3e0ff */
[----:B------:R-:W-:Y:S01]  /*74f0*/  ISETP.LT.AND P2, PT, R8, UR5, !P0 ;  /* 0x0000000508007c0c */ /* 0x000fe2000c741270 */
[----:B0-----:R-:W-:Y:S01]  /*7500*/  IMAD R17, R0, R43, RZ ;  /* 0x0000002b00117224 */ /* 0x001fe200078e02ff */
[----:B------:R-:W-:Y:S02]  /*7510*/  LEA.HI.X.SX32 R3, R32, R45, 0x1, P1 ;  /* 0x0000002d20037211 */ /* 0x000fe400008f0eff */
[-C--:B------:R-:W-:Y:S01]  /*7520*/  IADD3 R10, P1, R16, R44.reuse, RZ ;  /* 0x0000002c100a7210 */ /* 0x080fe20007f3e0ff */
[----:B--2---:R-:W-:Y:S01]  /*7530*/  IMAD R13, R8, R43, RZ ;  /* 0x0000002b080d7224 */ /* 0x004fe200078e02ff */
[----:B------:R-:W-:Y:S01]  /*7540*/  IADD3 R8, P6, R14, R44, RZ ;  /* 0x0000002c0e087210 */ /* 0x000fe20007fde0ff */
[----:B------:R-:W-:Y:S01]  /*7550*/  IMAD R43, R43, 0x4, R16 ;  /* 0x000000042b2b7824 */ /* 0x000fe200078e0210 */
[----:B------:R-:W-:-:S02]  /*7560*/  LEA.HI.X.SX32 R11, R16, R45, 0x1, P1 ;  /* 0x0000002d100b7211 */ /* 0x000fc400008f0eff */
[-C--:B------:R-:W-:Y:S02]  /*7570*/  LEA.HI.X.SX32 R9, R14, R45.reuse, 0x1, P6 ;  /* 0x0000002d0e097211 */ /* 0x080fe400030f0eff */
[-C--:B------:R-:W-:Y:S02]  /*7580*/  IADD3 R14, P1, R43, R44.reuse, RZ ;  /* 0x0000002c2b0e7210 */ /* 0x080fe40007f3e0ff */
[----:B------:R-:W-:Y:S02]  /*7590*/  IADD3 R12, P6, R13, R44, RZ ;  /* 0x0000002c0d0c7210 */ /* 0x000fe40007fde0ff */
[-C--:B------:R-:W-:Y:S02]  /*75a0*/  LEA.HI.X.SX32 R15, R43, R45.reuse, 0x1, P1 ;  /* 0x0000002d2b0f7211 */ /* 0x080fe400008f0eff */
[----:B------:R-:W-:Y:S02]  /*75b0*/  ISETP.LT.AND P1, PT, R49, UR6, !P0 ;  /* 0x0000000631007c0c */ /* 0x000fe4000c721270 */
[----:B------:R-:W-:-:S02]  /*75c0*/  LEA.HI.X.SX32 R13, R13, R45, 0x1, P6 ;  /* 0x0000002d0d0d7211 */ /* 0x000fc400030f0eff */
[----:B------:R-:W-:Y:S02]  /*75d0*/  ISETP.LT.AND P0, PT, R0, UR4, !P0 ;  /* 0x0000000400007c0c */ /* 0x000fe4000c701270 */
[----:B------:R-:W-:Y:S02]  /*75e0*/  IADD3 R44, P6, R17, R44, RZ ;  /* 0x0000002c112c7210 */ /* 0x000fe40007fde0ff */
[----:B------:R-:W-:Y:S02]  /*75f0*/  PRMT R23, R6, 0x7772, RZ ;  /* 0x0000777206177816 */ /* 0x000fe400000000ff */
[----:B------:R-:W-:Y:S02]  /*7600*/  PRMT R21, R7, 0x7772, RZ ;  /* 0x0000777207157816 */ /* 0x000fe400000000ff */
[----:B------:R-:W-:Y:S02]  /*7610*/  LEA.HI.X.SX32 R45, R17, R45, 0x1, P6 ;  /* 0x0000002d112d7211 */ /* 0x000fe400030f0eff */
[----:B------:R-:W-:-:S02]  /*7620*/  PRMT R19, R4, 0x7773, RZ ;  /* 0x0000777304137816 */ /* 0x000fc400000000ff */
[----:B------:R-:W-:Y:S01]  /*7630*/  PRMT R17, R5, 0x7773, RZ ;  /* 0x0000777305117816 */ /* 0x000fe200000000ff */
[----:B------:R0:W-:Y:S01]  /*7640*/  @P5 STG.E.U8 desc[UR14][R2.64], R23 ;  /* 0x0000001702005986 */ /* 0x0001e2000c10110e */
[----:B------:R-:W-:-:S03]  /*7650*/  PRMT R5, R6, 0x7773, RZ ;  /* 0x0000777306057816 */ /* 0x000fc600000000ff */
[----:B------:R0:W-:Y:S04]  /*7660*/  @P4 STG.E.U8 desc[UR14][R8.64], R21 ;  /* 0x0000001508004986 */ /* 0x0001e8000c10110e */
[----:B------:R0:W-:Y:S04]  /*7670*/  @P3 STG.E.U8 desc[UR14][R10.64], R19 ;  /* 0x000000130a003986 */ /* 0x0001e8000c10110e */
[----:B------:R0:W-:Y:S01]  /*7680*/  @P2 STG.E.U8 desc[UR14][R12.64], R17 ;  /* 0x000000110c002986 */ /* 0x0001e2000c10110e */
[----:B------:R-:W-:-:S03]  /*7690*/  PRMT R7, R7, 0x7773, RZ ;  /* 0x0000777307077816 */ /* 0x000fc600000000ff */
[----:B------:R0:W-:Y:S01]  /*76a0*/  @P1 STG.E.U8 desc[UR14][R14.64], R5 ;  /* 0x000000050e001986 */ /* 0x0001e2000c10110e */
[----:B------:R-:W-:Y:S05]  /*76b0*/  @!P0 EXIT ;  /* 0x000000000000894d */ /* 0x000fea0003800000 */
[----:B------:R-:W-:Y:S01]  /*76c0*/  STG.E.U8 desc[UR14][R44.64], R7 ;  /* 0x000000072c007986 */ /* 0x000fe2000c10110e */
[----:B------:R-:W-:Y:S05]  /*76d0*/  EXIT ;  /* 0x000000000000794d */ /* 0x000fea0003800000 */
.L_x_3:
[----:B------:R-:W-:-:S00]  /*76e0*/  BRA `(.L_x_3) ;  /* 0xfffffffc00fc7947 */ /* 0x000fc0000383ffff */
[----:B------:R-:W-:-:S00]  /*76f0*/  NOP ;  /* 0x0000000000007918 */ /* 0x000fc00000000000 */
        /* <DEDUP_REMOVED lines=8> */
.L_x_4:


//--------------------- .nv.shared.matmul_kernel  --------------------------
	.section	.nv.shared.matmul_kernel,"aw",@nobits
	.sectionflags	@""
	.align	16
	.zero		1024


//--------------------- .nv.shared.reserved.0     --------------------------
	.section	.nv.shared.reserved.0,"aw",@nobits
	.weak		__nv_reservedSMEM_offset_0_alias
	.size		__nv_reservedSMEM_offset_0_alias, 0, 0
	.other		__nv_reservedSMEM_offset_0_alias,@"STO_CUDA_RESERVED_SHARED STV_DEFAULT"
__nv_reservedSMEM_offset_0_alias:
	.zero		0


//--------------------- .nv.constant0.matmul_kernel --------------------------
	.section	.nv.constant0.matmul_kernel,"a",@progbits
	.sectionflags	@""
	.align	4
.nv.constant0.matmul_kernel:
	.zero		608


//--------------------- SYMBOLS --------------------------

	.type		.nv.reservedSmem.offset0,@object
	.size		.nv.reservedSmem.offset0,0x4
